







.version 5.0
.target sm_61
.address_size 64


.global .align 8 .b8 _ZTVSt9basic_iosIcSt11char_traitsIcEE[32];
.global .align 8 .b8 _ZTTSo[8];
.global .align 8 .b8 _ZTVSt15basic_streambufIcSt11char_traitsIcEE[128];
.global .align 8 .b8 _ZTVNSt7__cxx1115basic_stringbufIcSt11char_traitsIcESaIcEEE[128];
.global .align 8 .b8 _ZTTNSt7__cxx1119basic_ostringstreamIcSt11char_traitsIcESaIcEEE[8];
.global .align 8 .b8 _ZTVN10__cxxabiv119__pointer_type_infoE[8];
.global .align 8 .b8 _ZTVN10__cxxabiv120__function_type_infoE[8];
.global .align 8 .b8 _ZTVN10__cxxabiv117__class_type_infoE[8];
.global .align 8 .b8 _ZTVN10__cxxabiv120__si_class_type_infoE[8];
.global .align 8 .b8 _ZTVN3c105ErrorE[40];
.global .align 8 .b8 _ZTVN6caffe28OperatorINS_11CUDAContextEEE[136];
.global .align 8 .b8 _ZTVN6caffe215MaxReduceDimsOpIfNS_11CUDAContextELb1EEE[136];
.global .align 8 .b8 _ZTVN6caffe215MaxReduceDimsOpIfNS_11CUDAContextELb0EEE[136];
.global .align 8 .b8 _ZTVN6caffe223MaxReduceDimsGradientOpIfNS_11CUDAContextELb1EEE[136];
.global .align 8 .b8 _ZTVN6caffe223MaxReduceDimsGradientOpIfNS_11CUDAContextELb0EEE[136];



.visible .entry _ZN6caffe284_GLOBAL__N__60_tmpxft_00006d50_00000000_7_reduce_front_back_max_ops_cpp1_ii_54c781a921columnwise_max_kernelEiiPKfPKiPf(
.param .u32 _ZN6caffe284_GLOBAL__N__60_tmpxft_00006d50_00000000_7_reduce_front_back_max_ops_cpp1_ii_54c781a921columnwise_max_kernelEiiPKfPKiPf_param_0,
.param .u32 _ZN6caffe284_GLOBAL__N__60_tmpxft_00006d50_00000000_7_reduce_front_back_max_ops_cpp1_ii_54c781a921columnwise_max_kernelEiiPKfPKiPf_param_1,
.param .u64 _ZN6caffe284_GLOBAL__N__60_tmpxft_00006d50_00000000_7_reduce_front_back_max_ops_cpp1_ii_54c781a921columnwise_max_kernelEiiPKfPKiPf_param_2,
.param .u64 _ZN6caffe284_GLOBAL__N__60_tmpxft_00006d50_00000000_7_reduce_front_back_max_ops_cpp1_ii_54c781a921columnwise_max_kernelEiiPKfPKiPf_param_3,
.param .u64 _ZN6caffe284_GLOBAL__N__60_tmpxft_00006d50_00000000_7_reduce_front_back_max_ops_cpp1_ii_54c781a921columnwise_max_kernelEiiPKfPKiPf_param_4
)
{
.reg .pred %p<22>;
.reg .f32 %f<44>;
.reg .b32 %r<52>;
.reg .b64 %rd<16>;

	.shared .align 4 .b8 _ZN6caffe284_GLOBAL__N__60_tmpxft_00006d50_00000000_7_reduce_front_back_max_ops_cpp1_ii_54c781a921columnwise_max_kernelEiiPKfPKiPf$__cuda_local_var_196926_61_non_const_temp_storage[24];

ld.param.u32 %r17, [_ZN6caffe284_GLOBAL__N__60_tmpxft_00006d50_00000000_7_reduce_front_back_max_ops_cpp1_ii_54c781a921columnwise_max_kernelEiiPKfPKiPf_param_0];
ld.param.u32 %r18, [_ZN6caffe284_GLOBAL__N__60_tmpxft_00006d50_00000000_7_reduce_front_back_max_ops_cpp1_ii_54c781a921columnwise_max_kernelEiiPKfPKiPf_param_1];
ld.param.u64 %rd2, [_ZN6caffe284_GLOBAL__N__60_tmpxft_00006d50_00000000_7_reduce_front_back_max_ops_cpp1_ii_54c781a921columnwise_max_kernelEiiPKfPKiPf_param_2];
ld.param.u64 %rd3, [_ZN6caffe284_GLOBAL__N__60_tmpxft_00006d50_00000000_7_reduce_front_back_max_ops_cpp1_ii_54c781a921columnwise_max_kernelEiiPKfPKiPf_param_3];
ld.param.u64 %rd4, [_ZN6caffe284_GLOBAL__N__60_tmpxft_00006d50_00000000_7_reduce_front_back_max_ops_cpp1_ii_54c781a921columnwise_max_kernelEiiPKfPKiPf_param_4];
mov.u32 %r49, %ctaid.x;
setp.ge.s32	%p2, %r49, %r18;
@%p2 bra BB0_23;

cvta.to.global.u64 %rd1, %rd2;
mov.u32 %r2, %ntid.x;

	mov.u32 %r20, %laneid;

	cvta.to.global.u64 %rd13, %rd4;

BB0_2:
setp.eq.s64	%p3, %rd3, 0;
mov.u32 %r50, %r17;
@%p3 bra BB0_4;

cvta.to.global.u64 %rd5, %rd3;
mul.wide.s32 %rd6, %r49, 4;
add.s64 %rd7, %rd5, %rd6;
ld.global.u32 %r4, [%rd7];
mov.u32 %r50, %r4;

BB0_4:
mov.u32 %r5, %r50;
mov.u32 %r51, %tid.x;
mov.f32 %f42, 0f00800000;
mov.f32 %f43, %f42;
setp.ge.s32	%p4, %r51, %r5;
@%p4 bra BB0_6;

BB0_5:
mad.lo.s32 %r19, %r51, %r18, %r49;
mul.wide.s32 %rd8, %r19, 4;
add.s64 %rd9, %rd1, %rd8;
ld.global.f32 %f18, [%rd9];
max.f32 %f43, %f43, %f18;
add.s32 %r51, %r2, %r51;
setp.lt.s32	%p5, %r51, %r5;
mov.f32 %f42, %f43;
@%p5 bra BB0_5;

BB0_6:
mov.f32 %f41, %f42;
mov.b32 %r22, %f41;
mov.u32 %r23, 1;
mov.u32 %r24, 31;

	shfl.down.b32 %r21, %r22, %r23, %r24;

	add.s32 %r25, %r20, 1;
setp.gt.s32	%p6, %r25, 31;
@%p6 bra BB0_8;

mov.b32 %f19, %r21;
setp.gt.f32	%p7, %f19, %f41;
selp.f32	%f41, %f19, %f41, %p7;

BB0_8:
mov.f32 %f40, %f41;
mov.b32 %r27, %f40;
mov.u32 %r28, 2;

	shfl.down.b32 %r26, %r27, %r28, %r24;

	add.s32 %r30, %r20, 2;
setp.gt.s32	%p8, %r30, 31;
@%p8 bra BB0_10;

mov.b32 %f20, %r26;
setp.gt.f32	%p9, %f20, %f40;
selp.f32	%f40, %f20, %f40, %p9;

BB0_10:
mov.f32 %f39, %f40;
mov.b32 %r32, %f39;
mov.u32 %r33, 4;

	shfl.down.b32 %r31, %r32, %r33, %r24;

	add.s32 %r35, %r20, 4;
setp.gt.s32	%p10, %r35, 31;
@%p10 bra BB0_12;

mov.b32 %f21, %r31;
setp.gt.f32	%p11, %f21, %f39;
selp.f32	%f39, %f21, %f39, %p11;

BB0_12:
mov.f32 %f38, %f39;
mov.b32 %r37, %f38;
mov.u32 %r38, 8;

	shfl.down.b32 %r36, %r37, %r38, %r24;

	add.s32 %r40, %r20, 8;
setp.gt.s32	%p12, %r40, 31;
@%p12 bra BB0_14;

mov.b32 %f22, %r36;
setp.gt.f32	%p13, %f22, %f38;
selp.f32	%f38, %f22, %f38, %p13;

BB0_14:
mov.f32 %f37, %f38;
mov.b32 %r42, %f37;
mov.u32 %r43, 16;

	shfl.down.b32 %r41, %r42, %r43, %r24;

	add.s32 %r45, %r20, 16;
setp.gt.s32	%p14, %r45, 31;
@%p14 bra BB0_16;

mov.b32 %f23, %r41;
setp.gt.f32	%p15, %f23, %f37;
selp.f32	%f37, %f23, %f37, %p15;

BB0_16:
mov.f32 %f36, %f37;
setp.ne.s32	%p16, %r20, 0;
@%p16 bra BB0_18;

mov.u32 %r46, %tid.x;
shr.u32 %r47, %r46, 5;
mul.wide.u32 %rd10, %r47, 4;
mov.u64 %rd11, _ZN6caffe284_GLOBAL__N__60_tmpxft_00006d50_00000000_7_reduce_front_back_max_ops_cpp1_ii_54c781a921columnwise_max_kernelEiiPKfPKiPf$__cuda_local_var_196926_61_non_const_temp_storage;
add.s64 %rd12, %rd11, %rd10;
st.shared.f32 [%rd12+4], %f36;

BB0_18:
mov.u32 %r15, %tid.x;
setp.eq.s32	%p1, %r15, 0;
bar.sync 0;
@!%p1 bra BB0_20;
bra.uni BB0_19;

BB0_19:
ld.shared.f32 %f24, [_ZN6caffe284_GLOBAL__N__60_tmpxft_00006d50_00000000_7_reduce_front_back_max_ops_cpp1_ii_54c781a921columnwise_max_kernelEiiPKfPKiPf$__cuda_local_var_196926_61_non_const_temp_storage+8];
setp.gt.f32	%p17, %f24, %f36;
selp.f32	%f25, %f24, %f36, %p17;
ld.shared.f32 %f26, [_ZN6caffe284_GLOBAL__N__60_tmpxft_00006d50_00000000_7_reduce_front_back_max_ops_cpp1_ii_54c781a921columnwise_max_kernelEiiPKfPKiPf$__cuda_local_var_196926_61_non_const_temp_storage+12];
setp.gt.f32	%p18, %f26, %f25;
selp.f32	%f27, %f26, %f25, %p18;
ld.shared.f32 %f28, [_ZN6caffe284_GLOBAL__N__60_tmpxft_00006d50_00000000_7_reduce_front_back_max_ops_cpp1_ii_54c781a921columnwise_max_kernelEiiPKfPKiPf$__cuda_local_var_196926_61_non_const_temp_storage+16];
setp.gt.f32	%p19, %f28, %f27;
selp.f32	%f36, %f28, %f27, %p19;

BB0_20:
setp.ne.s32	%p20, %r15, 0;
@%p20 bra BB0_22;

mul.wide.s32 %rd14, %r49, 4;
add.s64 %rd15, %rd13, %rd14;
st.global.f32 [%rd15], %f36;

BB0_22:
bar.sync 0;
mov.u32 %r48, %nctaid.x;
add.s32 %r49, %r48, %r49;
setp.lt.s32	%p21, %r49, %r18;
@%p21 bra BB0_2;

BB0_23:
ret;
}


.visible .entry _ZN6caffe284_GLOBAL__N__60_tmpxft_00006d50_00000000_7_reduce_front_back_max_ops_cpp1_ii_54c781a918rowwise_max_kernelEiiPKfPKiPf(
.param .u32 _ZN6caffe284_GLOBAL__N__60_tmpxft_00006d50_00000000_7_reduce_front_back_max_ops_cpp1_ii_54c781a918rowwise_max_kernelEiiPKfPKiPf_param_0,
.param .u32 _ZN6caffe284_GLOBAL__N__60_tmpxft_00006d50_00000000_7_reduce_front_back_max_ops_cpp1_ii_54c781a918rowwise_max_kernelEiiPKfPKiPf_param_1,
.param .u64 _ZN6caffe284_GLOBAL__N__60_tmpxft_00006d50_00000000_7_reduce_front_back_max_ops_cpp1_ii_54c781a918rowwise_max_kernelEiiPKfPKiPf_param_2,
.param .u64 _ZN6caffe284_GLOBAL__N__60_tmpxft_00006d50_00000000_7_reduce_front_back_max_ops_cpp1_ii_54c781a918rowwise_max_kernelEiiPKfPKiPf_param_3,
.param .u64 _ZN6caffe284_GLOBAL__N__60_tmpxft_00006d50_00000000_7_reduce_front_back_max_ops_cpp1_ii_54c781a918rowwise_max_kernelEiiPKfPKiPf_param_4
)
{
.reg .pred %p<22>;
.reg .f32 %f<30>;
.reg .b32 %r<54>;
.reg .b64 %rd<16>;

	.shared .align 4 .b8 _ZN6caffe284_GLOBAL__N__60_tmpxft_00006d50_00000000_7_reduce_front_back_max_ops_cpp1_ii_54c781a918rowwise_max_kernelEiiPKfPKiPf$__cuda_local_var_196949_61_non_const_temp_storage[24];

ld.param.u32 %r18, [_ZN6caffe284_GLOBAL__N__60_tmpxft_00006d50_00000000_7_reduce_front_back_max_ops_cpp1_ii_54c781a918rowwise_max_kernelEiiPKfPKiPf_param_0];
ld.param.u32 %r19, [_ZN6caffe284_GLOBAL__N__60_tmpxft_00006d50_00000000_7_reduce_front_back_max_ops_cpp1_ii_54c781a918rowwise_max_kernelEiiPKfPKiPf_param_1];
ld.param.u64 %rd2, [_ZN6caffe284_GLOBAL__N__60_tmpxft_00006d50_00000000_7_reduce_front_back_max_ops_cpp1_ii_54c781a918rowwise_max_kernelEiiPKfPKiPf_param_2];
ld.param.u64 %rd3, [_ZN6caffe284_GLOBAL__N__60_tmpxft_00006d50_00000000_7_reduce_front_back_max_ops_cpp1_ii_54c781a918rowwise_max_kernelEiiPKfPKiPf_param_3];
ld.param.u64 %rd4, [_ZN6caffe284_GLOBAL__N__60_tmpxft_00006d50_00000000_7_reduce_front_back_max_ops_cpp1_ii_54c781a918rowwise_max_kernelEiiPKfPKiPf_param_4];
mov.u32 %r51, %ctaid.x;
setp.ge.s32	%p2, %r51, %r18;
@%p2 bra BB1_24;

cvta.to.global.u64 %rd1, %rd2;
mov.u32 %r2, %ntid.x;

	mov.u32 %r22, %laneid;

	cvta.to.global.u64 %rd13, %rd4;

BB1_2:
setp.eq.s64	%p3, %rd3, 0;
mov.u32 %r52, %r19;
@%p3 bra BB1_4;

cvta.to.global.u64 %rd5, %rd3;
mul.wide.s32 %rd6, %r51, 4;
add.s64 %rd7, %rd5, %rd6;
ld.global.u32 %r4, [%rd7];
mov.u32 %r52, %r4;

BB1_4:
mov.u32 %r5, %r52;
mov.u32 %r20, %tid.x;
mov.f32 %f29, 0f00800000;
setp.ge.s32	%p4, %r20, %r5;
@%p4 bra BB1_7;

mul.lo.s32 %r6, %r51, %r19;
mov.f32 %f29, 0f00800000;
mov.u32 %r53, %r20;

BB1_6:
mov.u32 %r8, %r53;
add.s32 %r21, %r8, %r6;
mul.wide.s32 %rd8, %r21, 4;
add.s64 %rd9, %rd1, %rd8;
ld.global.f32 %f18, [%rd9];
max.f32 %f29, %f29, %f18;
add.s32 %r9, %r2, %r8;
setp.lt.s32	%p5, %r9, %r5;
mov.u32 %r53, %r9;
@%p5 bra BB1_6;

BB1_7:
mov.b32 %r24, %f29;
mov.u32 %r25, 1;
mov.u32 %r26, 31;

	shfl.down.b32 %r23, %r24, %r25, %r26;

	add.s32 %r27, %r22, 1;
setp.gt.s32	%p6, %r27, 31;
@%p6 bra BB1_9;

mov.b32 %f19, %r23;
setp.gt.f32	%p7, %f19, %f29;
selp.f32	%f29, %f19, %f29, %p7;

BB1_9:
mov.b32 %r29, %f29;
mov.u32 %r30, 2;

	shfl.down.b32 %r28, %r29, %r30, %r26;

	add.s32 %r32, %r22, 2;
setp.gt.s32	%p8, %r32, 31;
@%p8 bra BB1_11;

mov.b32 %f20, %r28;
setp.gt.f32	%p9, %f20, %f29;
selp.f32	%f29, %f20, %f29, %p9;

BB1_11:
mov.b32 %r34, %f29;
mov.u32 %r35, 4;

	shfl.down.b32 %r33, %r34, %r35, %r26;

	add.s32 %r37, %r22, 4;
setp.gt.s32	%p10, %r37, 31;
@%p10 bra BB1_13;

mov.b32 %f21, %r33;
setp.gt.f32	%p11, %f21, %f29;
selp.f32	%f29, %f21, %f29, %p11;

BB1_13:
mov.b32 %r39, %f29;
mov.u32 %r40, 8;

	shfl.down.b32 %r38, %r39, %r40, %r26;

	add.s32 %r42, %r22, 8;
setp.gt.s32	%p12, %r42, 31;
@%p12 bra BB1_15;

mov.b32 %f22, %r38;
setp.gt.f32	%p13, %f22, %f29;
selp.f32	%f29, %f22, %f29, %p13;

BB1_15:
mov.b32 %r44, %f29;
mov.u32 %r45, 16;

	shfl.down.b32 %r43, %r44, %r45, %r26;

	add.s32 %r47, %r22, 16;
setp.gt.s32	%p14, %r47, 31;
@%p14 bra BB1_17;

mov.b32 %f23, %r43;
setp.gt.f32	%p15, %f23, %f29;
selp.f32	%f29, %f23, %f29, %p15;

BB1_17:
setp.ne.s32	%p16, %r22, 0;
@%p16 bra BB1_19;

shr.u32 %r49, %r20, 5;
mul.wide.u32 %rd10, %r49, 4;
mov.u64 %rd11, _ZN6caffe284_GLOBAL__N__60_tmpxft_00006d50_00000000_7_reduce_front_back_max_ops_cpp1_ii_54c781a918rowwise_max_kernelEiiPKfPKiPf$__cuda_local_var_196949_61_non_const_temp_storage;
add.s64 %rd12, %rd11, %rd10;
st.shared.f32 [%rd12+4], %f29;

BB1_19:
setp.eq.s32	%p1, %r20, 0;
bar.sync 0;
@!%p1 bra BB1_21;
bra.uni BB1_20;

BB1_20:
ld.shared.f32 %f24, [_ZN6caffe284_GLOBAL__N__60_tmpxft_00006d50_00000000_7_reduce_front_back_max_ops_cpp1_ii_54c781a918rowwise_max_kernelEiiPKfPKiPf$__cuda_local_var_196949_61_non_const_temp_storage+8];
setp.gt.f32	%p17, %f24, %f29;
selp.f32	%f25, %f24, %f29, %p17;
ld.shared.f32 %f26, [_ZN6caffe284_GLOBAL__N__60_tmpxft_00006d50_00000000_7_reduce_front_back_max_ops_cpp1_ii_54c781a918rowwise_max_kernelEiiPKfPKiPf$__cuda_local_var_196949_61_non_const_temp_storage+12];
setp.gt.f32	%p18, %f26, %f25;
selp.f32	%f27, %f26, %f25, %p18;
ld.shared.f32 %f28, [_ZN6caffe284_GLOBAL__N__60_tmpxft_00006d50_00000000_7_reduce_front_back_max_ops_cpp1_ii_54c781a918rowwise_max_kernelEiiPKfPKiPf$__cuda_local_var_196949_61_non_const_temp_storage+16];
setp.gt.f32	%p19, %f28, %f27;
selp.f32	%f29, %f28, %f27, %p19;

BB1_21:
setp.ne.s32	%p20, %r20, 0;
@%p20 bra BB1_23;

mul.wide.s32 %rd14, %r51, 4;
add.s64 %rd15, %rd13, %rd14;
st.global.f32 [%rd15], %f29;

BB1_23:
bar.sync 0;
mov.u32 %r50, %nctaid.x;
add.s32 %r51, %r50, %r51;
setp.lt.s32	%p21, %r51, %r18;
@%p21 bra BB1_2;

BB1_24:
ret;
}


.visible .entry _ZN6caffe284_GLOBAL__N__60_tmpxft_00006d50_00000000_7_reduce_front_back_max_ops_cpp1_ii_54c781a926columnwise_max_grad_kernelEiiPKfS2_S2_PKiPf(
.param .u32 _ZN6caffe284_GLOBAL__N__60_tmpxft_00006d50_00000000_7_reduce_front_back_max_ops_cpp1_ii_54c781a926columnwise_max_grad_kernelEiiPKfS2_S2_PKiPf_param_0,
.param .u32 _ZN6caffe284_GLOBAL__N__60_tmpxft_00006d50_00000000_7_reduce_front_back_max_ops_cpp1_ii_54c781a926columnwise_max_grad_kernelEiiPKfS2_S2_PKiPf_param_1,
.param .u64 _ZN6caffe284_GLOBAL__N__60_tmpxft_00006d50_00000000_7_reduce_front_back_max_ops_cpp1_ii_54c781a926columnwise_max_grad_kernelEiiPKfS2_S2_PKiPf_param_2,
.param .u64 _ZN6caffe284_GLOBAL__N__60_tmpxft_00006d50_00000000_7_reduce_front_back_max_ops_cpp1_ii_54c781a926columnwise_max_grad_kernelEiiPKfS2_S2_PKiPf_param_3,
.param .u64 _ZN6caffe284_GLOBAL__N__60_tmpxft_00006d50_00000000_7_reduce_front_back_max_ops_cpp1_ii_54c781a926columnwise_max_grad_kernelEiiPKfS2_S2_PKiPf_param_4,
.param .u64 _ZN6caffe284_GLOBAL__N__60_tmpxft_00006d50_00000000_7_reduce_front_back_max_ops_cpp1_ii_54c781a926columnwise_max_grad_kernelEiiPKfS2_S2_PKiPf_param_5,
.param .u64 _ZN6caffe284_GLOBAL__N__60_tmpxft_00006d50_00000000_7_reduce_front_back_max_ops_cpp1_ii_54c781a926columnwise_max_grad_kernelEiiPKfS2_S2_PKiPf_param_6
)
{
.reg .pred %p<10>;
.reg .f32 %f<9>;
.reg .b32 %r<20>;
.reg .b64 %rd<56>;


ld.param.u32 %r3, [_ZN6caffe284_GLOBAL__N__60_tmpxft_00006d50_00000000_7_reduce_front_back_max_ops_cpp1_ii_54c781a926columnwise_max_grad_kernelEiiPKfS2_S2_PKiPf_param_0];
ld.param.u32 %r2, [_ZN6caffe284_GLOBAL__N__60_tmpxft_00006d50_00000000_7_reduce_front_back_max_ops_cpp1_ii_54c781a926columnwise_max_grad_kernelEiiPKfS2_S2_PKiPf_param_1];
ld.param.u64 %rd27, [_ZN6caffe284_GLOBAL__N__60_tmpxft_00006d50_00000000_7_reduce_front_back_max_ops_cpp1_ii_54c781a926columnwise_max_grad_kernelEiiPKfS2_S2_PKiPf_param_2];
ld.param.u64 %rd25, [_ZN6caffe284_GLOBAL__N__60_tmpxft_00006d50_00000000_7_reduce_front_back_max_ops_cpp1_ii_54c781a926columnwise_max_grad_kernelEiiPKfS2_S2_PKiPf_param_3];
ld.param.u64 %rd28, [_ZN6caffe284_GLOBAL__N__60_tmpxft_00006d50_00000000_7_reduce_front_back_max_ops_cpp1_ii_54c781a926columnwise_max_grad_kernelEiiPKfS2_S2_PKiPf_param_4];
ld.param.u64 %rd26, [_ZN6caffe284_GLOBAL__N__60_tmpxft_00006d50_00000000_7_reduce_front_back_max_ops_cpp1_ii_54c781a926columnwise_max_grad_kernelEiiPKfS2_S2_PKiPf_param_5];
ld.param.u64 %rd29, [_ZN6caffe284_GLOBAL__N__60_tmpxft_00006d50_00000000_7_reduce_front_back_max_ops_cpp1_ii_54c781a926columnwise_max_grad_kernelEiiPKfS2_S2_PKiPf_param_6];
cvta.to.global.u64 %rd1, %rd27;
cvta.to.global.u64 %rd2, %rd28;
cvta.to.global.u64 %rd3, %rd29;
mov.u32 %r1, %ntid.x;
mov.u32 %r4, %ctaid.x;
mov.u32 %r5, %tid.x;
mad.lo.s32 %r6, %r1, %r4, %r5;
cvt.u64.u32	%rd54, %r6;
mul.lo.s32 %r7, %r2, %r3;
cvt.s64.s32	%rd5, %r7;
setp.ge.u64	%p1, %rd54, %rd5;
@%p1 bra BB2_13;

cvta.to.global.u64 %rd6, %rd25;
cvta.to.global.u64 %rd7, %rd26;
cvt.s64.s32	%rd8, %r2;
mov.u32 %r8, %nctaid.x;
mul.lo.s32 %r9, %r8, %r1;
cvt.u64.u32	%rd9, %r9;
setp.eq.s64	%p2, %rd26, 0;
@%p2 bra BB2_9;

BB2_2:
or.b64 %rd30, %rd54, %rd8;
and.b64 %rd31, %rd30, -4294967296;
setp.eq.s64	%p3, %rd31, 0;
@%p3 bra BB2_4;
bra.uni BB2_3;

BB2_4:
cvt.u32.u64	%r10, %rd8;
cvt.u32.u64	%r11, %rd54;
div.u32 %r12, %r11, %r10;
rem.u32 %r13, %r11, %r10;
cvt.u64.u32	%rd52, %r12;
cvt.u64.u32	%rd53, %r13;
bra.uni BB2_5;

BB2_3:
div.u64 %rd52, %rd54, %rd8;
rem.u64 %rd53, %rd54, %rd8;

BB2_5:
shl.b64 %rd17, %rd53, 32;
cvt.s64.s32 %rd32, %rd53;
shl.b64 %rd33, %rd32, 2;
add.s64 %rd34, %rd7, %rd33;
ld.global.u32 %r14, [%rd34];
cvt.u32.u64	%r15, %rd52;
setp.lt.s32	%p4, %r15, %r14;
shl.b64 %rd35, %rd54, 2;
add.s64 %rd18, %rd3, %rd35;
@%p4 bra BB2_7;
bra.uni BB2_6;

BB2_7:
shr.s64 %rd36, %rd17, 32;
add.s64 %rd39, %rd6, %rd35;
shl.b64 %rd40, %rd36, 2;
add.s64 %rd41, %rd2, %rd40;
ld.global.f32 %f1, [%rd41];
ld.global.f32 %f2, [%rd39];
setp.eq.f32	%p5, %f2, %f1;
add.s64 %rd42, %rd1, %rd40;
ld.global.f32 %f3, [%rd42];
selp.f32	%f4, %f3, 0f00000000, %p5;
st.global.f32 [%rd18], %f4;
bra.uni BB2_8;

BB2_6:
mov.u32 %r16, 0;
st.global.u32 [%rd18], %r16;

BB2_8:
add.s64 %rd54, %rd9, %rd54;
setp.lt.u64	%p6, %rd54, %rd5;
@%p6 bra BB2_2;
bra.uni BB2_13;

BB2_9:
or.b64 %rd43, %rd54, %rd8;
and.b64 %rd44, %rd43, -4294967296;
setp.eq.s64	%p7, %rd44, 0;
@%p7 bra BB2_11;
bra.uni BB2_10;

BB2_11:
cvt.u32.u64	%r17, %rd8;
cvt.u32.u64	%r18, %rd54;
rem.u32 %r19, %r18, %r17;
cvt.u64.u32	%rd55, %r19;
bra.uni BB2_12;

BB2_10:
rem.u64 %rd55, %rd54, %rd8;

BB2_12:
cvt.s64.s32 %rd45, %rd55;
shl.b64 %rd46, %rd45, 2;
add.s64 %rd47, %rd2, %rd46;
ld.global.f32 %f5, [%rd47];
shl.b64 %rd48, %rd54, 2;
add.s64 %rd49, %rd6, %rd48;
ld.global.f32 %f6, [%rd49];
setp.eq.f32	%p8, %f6, %f5;
add.s64 %rd50, %rd1, %rd46;
ld.global.f32 %f7, [%rd50];
selp.f32	%f8, %f7, 0f00000000, %p8;
add.s64 %rd51, %rd3, %rd48;
st.global.f32 [%rd51], %f8;
add.s64 %rd54, %rd9, %rd54;
setp.lt.u64	%p9, %rd54, %rd5;
@%p9 bra BB2_9;

BB2_13:
ret;
}


.visible .entry _ZN6caffe284_GLOBAL__N__60_tmpxft_00006d50_00000000_7_reduce_front_back_max_ops_cpp1_ii_54c781a923rowwise_max_grad_kernelEiiPKfS2_S2_PKiPf(
.param .u32 _ZN6caffe284_GLOBAL__N__60_tmpxft_00006d50_00000000_7_reduce_front_back_max_ops_cpp1_ii_54c781a923rowwise_max_grad_kernelEiiPKfS2_S2_PKiPf_param_0,
.param .u32 _ZN6caffe284_GLOBAL__N__60_tmpxft_00006d50_00000000_7_reduce_front_back_max_ops_cpp1_ii_54c781a923rowwise_max_grad_kernelEiiPKfS2_S2_PKiPf_param_1,
.param .u64 _ZN6caffe284_GLOBAL__N__60_tmpxft_00006d50_00000000_7_reduce_front_back_max_ops_cpp1_ii_54c781a923rowwise_max_grad_kernelEiiPKfS2_S2_PKiPf_param_2,
.param .u64 _ZN6caffe284_GLOBAL__N__60_tmpxft_00006d50_00000000_7_reduce_front_back_max_ops_cpp1_ii_54c781a923rowwise_max_grad_kernelEiiPKfS2_S2_PKiPf_param_3,
.param .u64 _ZN6caffe284_GLOBAL__N__60_tmpxft_00006d50_00000000_7_reduce_front_back_max_ops_cpp1_ii_54c781a923rowwise_max_grad_kernelEiiPKfS2_S2_PKiPf_param_4,
.param .u64 _ZN6caffe284_GLOBAL__N__60_tmpxft_00006d50_00000000_7_reduce_front_back_max_ops_cpp1_ii_54c781a923rowwise_max_grad_kernelEiiPKfS2_S2_PKiPf_param_5,
.param .u64 _ZN6caffe284_GLOBAL__N__60_tmpxft_00006d50_00000000_7_reduce_front_back_max_ops_cpp1_ii_54c781a923rowwise_max_grad_kernelEiiPKfS2_S2_PKiPf_param_6
)
{
.reg .pred %p<10>;
.reg .f32 %f<9>;
.reg .b32 %r<20>;
.reg .b64 %rd<56>;


ld.param.u32 %r3, [_ZN6caffe284_GLOBAL__N__60_tmpxft_00006d50_00000000_7_reduce_front_back_max_ops_cpp1_ii_54c781a923rowwise_max_grad_kernelEiiPKfS2_S2_PKiPf_param_0];
ld.param.u32 %r2, [_ZN6caffe284_GLOBAL__N__60_tmpxft_00006d50_00000000_7_reduce_front_back_max_ops_cpp1_ii_54c781a923rowwise_max_grad_kernelEiiPKfS2_S2_PKiPf_param_1];
ld.param.u64 %rd27, [_ZN6caffe284_GLOBAL__N__60_tmpxft_00006d50_00000000_7_reduce_front_back_max_ops_cpp1_ii_54c781a923rowwise_max_grad_kernelEiiPKfS2_S2_PKiPf_param_2];
ld.param.u64 %rd25, [_ZN6caffe284_GLOBAL__N__60_tmpxft_00006d50_00000000_7_reduce_front_back_max_ops_cpp1_ii_54c781a923rowwise_max_grad_kernelEiiPKfS2_S2_PKiPf_param_3];
ld.param.u64 %rd28, [_ZN6caffe284_GLOBAL__N__60_tmpxft_00006d50_00000000_7_reduce_front_back_max_ops_cpp1_ii_54c781a923rowwise_max_grad_kernelEiiPKfS2_S2_PKiPf_param_4];
ld.param.u64 %rd26, [_ZN6caffe284_GLOBAL__N__60_tmpxft_00006d50_00000000_7_reduce_front_back_max_ops_cpp1_ii_54c781a923rowwise_max_grad_kernelEiiPKfS2_S2_PKiPf_param_5];
ld.param.u64 %rd29, [_ZN6caffe284_GLOBAL__N__60_tmpxft_00006d50_00000000_7_reduce_front_back_max_ops_cpp1_ii_54c781a923rowwise_max_grad_kernelEiiPKfS2_S2_PKiPf_param_6];
cvta.to.global.u64 %rd1, %rd27;
cvta.to.global.u64 %rd2, %rd28;
cvta.to.global.u64 %rd3, %rd29;
mov.u32 %r1, %ntid.x;
mov.u32 %r4, %ctaid.x;
mov.u32 %r5, %tid.x;
mad.lo.s32 %r6, %r1, %r4, %r5;
cvt.u64.u32	%rd54, %r6;
mul.lo.s32 %r7, %r2, %r3;
cvt.s64.s32	%rd5, %r7;
setp.ge.u64	%p1, %rd54, %rd5;
@%p1 bra BB3_13;

cvta.to.global.u64 %rd6, %rd25;
cvta.to.global.u64 %rd7, %rd26;
cvt.s64.s32	%rd8, %r2;
mov.u32 %r8, %nctaid.x;
mul.lo.s32 %r9, %r8, %r1;
cvt.u64.u32	%rd9, %r9;
setp.eq.s64	%p2, %rd26, 0;
@%p2 bra BB3_9;

BB3_2:
or.b64 %rd30, %rd54, %rd8;
and.b64 %rd31, %rd30, -4294967296;
setp.eq.s64	%p3, %rd31, 0;
@%p3 bra BB3_4;
bra.uni BB3_3;

BB3_4:
cvt.u32.u64	%r10, %rd8;
cvt.u32.u64	%r11, %rd54;
div.u32 %r12, %r11, %r10;
rem.u32 %r13, %r11, %r10;
cvt.u64.u32	%rd52, %r12;
cvt.u64.u32	%rd53, %r13;
bra.uni BB3_5;

BB3_3:
div.u64 %rd52, %rd54, %rd8;
rem.u64 %rd53, %rd54, %rd8;

BB3_5:
shl.b64 %rd17, %rd52, 32;
cvt.s64.s32 %rd32, %rd52;
shl.b64 %rd33, %rd32, 2;
add.s64 %rd34, %rd7, %rd33;
ld.global.u32 %r14, [%rd34];
cvt.u32.u64	%r15, %rd53;
setp.lt.s32	%p4, %r15, %r14;
shl.b64 %rd35, %rd54, 2;
add.s64 %rd18, %rd3, %rd35;
@%p4 bra BB3_7;
bra.uni BB3_6;

BB3_7:
shr.s64 %rd36, %rd17, 32;
add.s64 %rd39, %rd6, %rd35;
shl.b64 %rd40, %rd36, 2;
add.s64 %rd41, %rd2, %rd40;
ld.global.f32 %f1, [%rd41];
ld.global.f32 %f2, [%rd39];
setp.eq.f32	%p5, %f2, %f1;
add.s64 %rd42, %rd1, %rd40;
ld.global.f32 %f3, [%rd42];
selp.f32	%f4, %f3, 0f00000000, %p5;
st.global.f32 [%rd18], %f4;
bra.uni BB3_8;

BB3_6:
mov.u32 %r16, 0;
st.global.u32 [%rd18], %r16;

BB3_8:
add.s64 %rd54, %rd9, %rd54;
setp.lt.u64	%p6, %rd54, %rd5;
@%p6 bra BB3_2;
bra.uni BB3_13;

BB3_9:
or.b64 %rd43, %rd54, %rd8;
and.b64 %rd44, %rd43, -4294967296;
setp.eq.s64	%p7, %rd44, 0;
@%p7 bra BB3_11;
bra.uni BB3_10;

BB3_11:
cvt.u32.u64	%r17, %rd8;
cvt.u32.u64	%r18, %rd54;
div.u32 %r19, %r18, %r17;
cvt.u64.u32	%rd55, %r19;
bra.uni BB3_12;

BB3_10:
div.u64 %rd55, %rd54, %rd8;

BB3_12:
cvt.s64.s32 %rd45, %rd55;
shl.b64 %rd46, %rd45, 2;
add.s64 %rd47, %rd2, %rd46;
ld.global.f32 %f5, [%rd47];
shl.b64 %rd48, %rd54, 2;
add.s64 %rd49, %rd6, %rd48;
ld.global.f32 %f6, [%rd49];
setp.eq.f32	%p8, %f6, %f5;
add.s64 %rd50, %rd1, %rd46;
ld.global.f32 %f7, [%rd50];
selp.f32	%f8, %f7, 0f00000000, %p8;
add.s64 %rd51, %rd3, %rd48;
st.global.f32 [%rd51], %f8;
add.s64 %rd54, %rd9, %rd54;
setp.lt.u64	%p9, %rd54, %rd5;
@%p9 bra BB3_9;

BB3_13:
ret;
}




// ===== COMPILED SASS (sm_100) =====

	.target	sm_100

	.elftype	@"ET_EXEC"


//--------------------- .note.nv.tkinfo           --------------------------
	.section	.note.nv.tkinfo,"",@"SHT_NOTE"
	.sectionflags	@"SHF_NOTE_NV_TKINFO"
	.tkinfo
        /*0018*/ 	.word	0x00000002
        /*0030*/ 	.string	""
        /*0030*/ 	.string	"ptxas"
        /*0030*/ 	.string	"Cuda compilation tools, release 13.0, V13.0.88"
        /*0030*/ 	.string	"Build cuda_13.0.r13.0/compiler.36424714_0"
        /*0030*/ 	.string	"-arch sm_100 "



//--------------------- .note.nv.cuinfo           --------------------------
	.section	.note.nv.cuinfo,"",@"SHT_NOTE"
	.sectionflags	@"SHF_NOTE_NV_CUINFO"
        /*0018*/ 	.short	0x0002
        /*001a*/ 	.short	0x003d
        /*001c*/ 	.short	0x0082
	.zero		2


//--------------------- .nv.info                  --------------------------
	.section	.nv.info,"",@"SHT_CUDA_INFO"
	.align	4


	//----- nvinfo : EIATTR_REGCOUNT
	.align		4
        /*0000*/ 	.byte	0x04, 0x2f
        /*0002*/ 	.short	(.L_16 - .L_15)
	.align		4
.L_15:
        /*0004*/ 	.word	index@(_ZN6caffe284_GLOBAL__N__60_tmpxft_00006d50_00000000_7_reduce_front_back_max_ops_cpp1_ii_54c781a921columnwise_max_kernelEiiPKfPKiPf)
        /*0008*/ 	.word	0x0000000d


	//----- nvinfo : EIATTR_FRAME_SIZE
	.align		4
.L_16:
        /*000c*/ 	.byte	0x04, 0x11
        /*000e*/ 	.short	(.L_18 - .L_17)
	.align		4
.L_17:
        /*0010*/ 	.word	index@(_ZN6caffe284_GLOBAL__N__60_tmpxft_00006d50_00000000_7_reduce_front_back_max_ops_cpp1_ii_54c781a921columnwise_max_kernelEiiPKfPKiPf)
        /*0014*/ 	.word	0x00000000


	//----- nvinfo : EIATTR_REGCOUNT
	.align		4
.L_18:
        /*0018*/ 	.byte	0x04, 0x2f
        /*001a*/ 	.short	(.L_20 - .L_19)
	.align		4
.L_19:
        /*001c*/ 	.word	index@(_ZN6caffe284_GLOBAL__N__60_tmpxft_00006d50_00000000_7_reduce_front_back_max_ops_cpp1_ii_54c781a918rowwise_max_kernelEiiPKfPKiPf)
        /*0020*/ 	.word	0x0000000d


	//----- nvinfo : EIATTR_FRAME_SIZE
	.align		4
.L_20:
        /*0024*/ 	.byte	0x04, 0x11
        /*0026*/ 	.short	(.L_22 - .L_21)
	.align		4
.L_21:
        /*0028*/ 	.word	index@(_ZN6caffe284_GLOBAL__N__60_tmpxft_00006d50_00000000_7_reduce_front_back_max_ops_cpp1_ii_54c781a918rowwise_max_kernelEiiPKfPKiPf)
        /*002c*/ 	.word	0x00000000


	//----- nvinfo : EIATTR_REGCOUNT
	.align		4
.L_22:
        /*0030*/ 	.byte	0x04, 0x2f
        /*0032*/ 	.short	(.L_24 - .L_23)
	.align		4
.L_23:
        /*0034*/ 	.word	index@(_ZN6caffe284_GLOBAL__N__60_tmpxft_00006d50_00000000_7_reduce_front_back_max_ops_cpp1_ii_54c781a926columnwise_max_grad_kernelEiiPKfS2_S2_PKiPf)
        /*0038*/ 	.word	0x00000012


	//----- nvinfo : EIATTR_FRAME_SIZE
	.align		4
.L_24:
        /*003c*/ 	.byte	0x04, 0x11
        /*003e*/ 	.short	(.L_26 - .L_25)
	.align		4
.L_25:
        /*0040*/ 	.word	index@($__internal_3_$__cuda_sm20_rem_u64)
        /*0044*/ 	.word	0x00000000


	//----- nvinfo : EIATTR_FRAME_SIZE
	.align		4
.L_26:
        /*0048*/ 	.byte	0x04, 0x11
        /*004a*/ 	.short	(.L_28 - .L_27)
	.align		4
.L_27:
        /*004c*/ 	.word	index@($__internal_2_$__cuda_sm20_div_u64)
        /*0050*/ 	.word	0x00000000


	//----- nvinfo : EIATTR_FRAME_SIZE
	.align		4
.L_28:
        /*0054*/ 	.byte	0x04, 0x11
        /*0056*/ 	.short	(.L_30 - .L_29)
	.align		4
.L_29:
        /*0058*/ 	.word	index@(_ZN6caffe284_GLOBAL__N__60_tmpxft_00006d50_00000000_7_reduce_front_back_max_ops_cpp1_ii_54c781a926columnwise_max_grad_kernelEiiPKfS2_S2_PKiPf)
        /*005c*/ 	.word	0x00000000


	//----- nvinfo : EIATTR_REGCOUNT
	.align		4
.L_30:
        /*0060*/ 	.byte	0x04, 0x2f
        /*0062*/ 	.short	(.L_32 - .L_31)
	.align		4
.L_31:
        /*0064*/ 	.word	index@(_ZN6caffe284_GLOBAL__N__60_tmpxft_00006d50_00000000_7_reduce_front_back_max_ops_cpp1_ii_54c781a923rowwise_max_grad_kernelEiiPKfS2_S2_PKiPf)
        /*0068*/ 	.word	0x00000012


	//----- nvinfo : EIATTR_FRAME_SIZE
	.align		4
.L_32:
        /*006c*/ 	.byte	0x04, 0x11
        /*006e*/ 	.short	(.L_34 - .L_33)
	.align		4
.L_33:
        /*0070*/ 	.word	index@($__internal_1_$__cuda_sm20_rem_u64)
        /*0074*/ 	.word	0x00000000


	//----- nvinfo : EIATTR_FRAME_SIZE
	.align		4
.L_34:
        /*0078*/ 	.byte	0x04, 0x11
        /*007a*/ 	.short	(.L_36 - .L_35)
	.align		4
.L_35:
        /*007c*/ 	.word	index@($__internal_0_$__cuda_sm20_div_u64)
        /*0080*/ 	.word	0x00000000


	//----- nvinfo : EIATTR_FRAME_SIZE
	.align		4
.L_36:
        /*0084*/ 	.byte	0x04, 0x11
        /*0086*/ 	.short	(.L_38 - .L_37)
	.align		4
.L_37:
        /*0088*/ 	.word	index@(_ZN6caffe284_GLOBAL__N__60_tmpxft_00006d50_00000000_7_reduce_front_back_max_ops_cpp1_ii_54c781a923rowwise_max_grad_kernelEiiPKfS2_S2_PKiPf)
        /*008c*/ 	.word	0x00000000


	//----- nvinfo : EIATTR_MIN_STACK_SIZE
	.align		4
.L_38:
        /*0090*/ 	.byte	0x04, 0x12
        /*0092*/ 	.short	(.L_40 - .L_39)
	.align		4
.L_39:
        /*0094*/ 	.word	index@(_ZN6caffe284_GLOBAL__N__60_tmpxft_00006d50_00000000_7_reduce_front_back_max_ops_cpp1_ii_54c781a923rowwise_max_grad_kernelEiiPKfS2_S2_PKiPf)
        /*0098*/ 	.word	0x00000000


	//----- nvinfo : EIATTR_MIN_STACK_SIZE
	.align		4
.L_40:
        /*009c*/ 	.byte	0x04, 0x12
        /*009e*/ 	.short	(.L_42 - .L_41)
	.align		4
.L_41:
        /*00a0*/ 	.word	index@(_ZN6caffe284_GLOBAL__N__60_tmpxft_00006d50_00000000_7_reduce_front_back_max_ops_cpp1_ii_54c781a926columnwise_max_grad_kernelEiiPKfS2_S2_PKiPf)
        /*00a4*/ 	.word	0x00000000


	//----- nvinfo : EIATTR_MIN_STACK_SIZE
	.align		4
.L_42:
        /*00a8*/ 	.byte	0x04, 0x12
        /*00aa*/ 	.short	(.L_44 - .L_43)
	.align		4
.L_43:
        /*00ac*/ 	.word	index@(_ZN6caffe284_GLOBAL__N__60_tmpxft_00006d50_00000000_7_reduce_front_back_max_ops_cpp1_ii_54c781a918rowwise_max_kernelEiiPKfPKiPf)
        /*00b0*/ 	.word	0x00000000


	//----- nvinfo : EIATTR_MIN_STACK_SIZE
	.align		4
.L_44:
        /*00b4*/ 	.byte	0x04, 0x12
        /*00b6*/ 	.short	(.L_46 - .L_45)
	.align		4
.L_45:
        /*00b8*/ 	.word	index@(_ZN6caffe284_GLOBAL__N__60_tmpxft_00006d50_00000000_7_reduce_front_back_max_ops_cpp1_ii_54c781a921columnwise_max_kernelEiiPKfPKiPf)
        /*00bc*/ 	.word	0x00000000
.L_46:


//--------------------- .nv.compat                --------------------------
	.section	.nv.compat,"",@"SHT_CUDA_COMPAT_INFO"
	.align	4
        /*0000*/ 	.byte	0x02, 0x09, 0x00, 0x00, 0x02, 0x02, 0x01, 0x00, 0x02, 0x05, 0x05, 0x00, 0x03, 0x07, 0x01, 0x01
        /*0010*/ 	.byte	0x02, 0x03, 0x00, 0x00, 0x02, 0x06, 0x01, 0x00, 0x04, 0x0b, 0x08, 0x00, 0x09, 0x00, 0x00, 0x00
        /*0020*/ 	.byte	0x00, 0x00, 0x00, 0x00


//--------------------- .nv.info._ZN6caffe284_GLOBAL__N__60_tmpxft_00006d50_00000000_7_reduce_front_back_max_ops_cpp1_ii_54c781a923rowwise_max_grad_kernelEiiPKfS2_S2_PKiPf --------------------------
	.section	.nv.info._ZN6caffe284_GLOBAL__N__60_tmpxft_00006d50_00000000_7_reduce_front_back_max_ops_cpp1_ii_54c781a923rowwise_max_grad_kernelEiiPKfS2_S2_PKiPf,"",@"SHT_CUDA_INFO"
	.sectionflags	@""
	.align	4


	//----- nvinfo : EIATTR_CUDA_API_VERSION
	.align		4
        /*0000*/ 	.byte	0x04, 0x37
        /*0002*/ 	.short	(.L_48 - .L_47)
.L_47:
        /*0004*/ 	.word	0x00000082


	//----- nvinfo : EIATTR_KPARAM_INFO
	.align		4
.L_48:
        /*0008*/ 	.byte	0x04, 0x17
        /*000a*/ 	.short	(.L_50 - .L_49)
.L_49:
        /*000c*/ 	.word	0x00000000
        /*0010*/ 	.short	0x0006
        /*0012*/ 	.short	0x0028
        /*0014*/ 	.byte	0x00, 0xf0, 0x21, 0x00


	//----- nvinfo : EIATTR_KPARAM_INFO
	.align		4
.L_50:
        /*0018*/ 	.byte	0x04, 0x17
        /*001a*/ 	.short	(.L_52 - .L_51)
.L_51:
        /*001c*/ 	.word	0x00000000
        /*0020*/ 	.short	0x0005
        /*0022*/ 	.short	0x0020
        /*0024*/ 	.byte	0x00, 0xf0, 0x21, 0x00


	//----- nvinfo : EIATTR_KPARAM_INFO
	.align		4
.L_52:
        /*0028*/ 	.byte	0x04, 0x17
        /*002a*/ 	.short	(.L_54 - .L_53)
.L_53:
        /*002c*/ 	.word	0x00000000
        /*0030*/ 	.short	0x0004
        /*0032*/ 	.short	0x0018
        /*0034*/ 	.byte	0x00, 0xf0, 0x21, 0x00


	//----- nvinfo : EIATTR_KPARAM_INFO
	.align		4
.L_54:
        /*0038*/ 	.byte	0x04, 0x17
        /*003a*/ 	.short	(.L_56 - .L_55)
.L_55:
        /*003c*/ 	.word	0x00000000
        /*0040*/ 	.short	0x0003
        /*0042*/ 	.short	0x0010
        /*0044*/ 	.byte	0x00, 0xf0, 0x21, 0x00


	//----- nvinfo : EIATTR_KPARAM_INFO
	.align		4
.L_56:
        /*0048*/ 	.byte	0x04, 0x17
        /*004a*/ 	.short	(.L_58 - .L_57)
.L_57:
        /*004c*/ 	.word	0x00000000
        /*0050*/ 	.short	0x0002
        /*0052*/ 	.short	0x0008
        /*0054*/ 	.byte	0x00, 0xf0, 0x21, 0x00


	//----- nvinfo : EIATTR_KPARAM_INFO
	.align		4
.L_58:
        /*0058*/ 	.byte	0x04, 0x17
        /*005a*/ 	.short	(.L_60 - .L_59)
.L_59:
        /*005c*/ 	.word	0x00000000
        /*0060*/ 	.short	0x0001
        /*0062*/ 	.short	0x0004
        /*0064*/ 	.byte	0x00, 0xf0, 0x11, 0x00


	//----- nvinfo : EIATTR_KPARAM_INFO
	.align		4
.L_60:
        /*0068*/ 	.byte	0x04, 0x17
        /*006a*/ 	.short	(.L_62 - .L_61)
.L_61:
        /*006c*/ 	.word	0x00000000
        /*0070*/ 	.short	0x0000
        /*0072*/ 	.short	0x0000
        /*0074*/ 	.byte	0x00, 0xf0, 0x11, 0x00


	//----- nvinfo : EIATTR_SPARSE_MMA_MASK
	.align		4
.L_62:
        /*0078*/ 	.byte	0x03, 0x50
        /*007a*/ 	.short	0x0000


	//----- nvinfo : EIATTR_MAXREG_COUNT
	.align		4
        /*007c*/ 	.byte	0x03, 0x1b
        /*007e*/ 	.short	0x00ff


	//----- nvinfo : EIATTR_MERCURY_ISA_VERSION
	.align		4
        /*0080*/ 	.byte	0x03, 0x5f
        /*0082*/ 	.short	0x0101


	//----- nvinfo : EIATTR_VRC_CTA_INIT_COUNT
	.align		4
        /*0084*/ 	.byte	0x02, 0x4a
	.zero		1
	.zero		1


	//----- nvinfo : EIATTR_EXIT_INSTR_OFFSETS
	.align		4
        /*0088*/ 	.byte	0x04, 0x1c
        /*008a*/ 	.short	(.L_64 - .L_63)


	//   ....[0]....
.L_63:
        /*008c*/ 	.word	0x000000a0


	//   ....[1]....
        /*0090*/ 	.word	0x00000600


	//   ....[2]....
        /*0094*/ 	.word	0x00000970


	//----- nvinfo : EIATTR_CRS_STACK_SIZE
	.align		4
.L_64:
        /*0098*/ 	.byte	0x04, 0x1e
        /*009a*/ 	.short	(.L_66 - .L_65)
.L_65:
        /*009c*/ 	.word	0x00000000


	//----- nvinfo : EIATTR_CBANK_PARAM_SIZE
	.align		4
.L_66:
        /*00a0*/ 	.byte	0x03, 0x19
        /*00a2*/ 	.short	0x0030


	//----- nvinfo : EIATTR_PARAM_CBANK
	.align		4
        /*00a4*/ 	.byte	0x04, 0x0a
        /*00a6*/ 	.short	(.L_68 - .L_67)
	.align		4
.L_67:
        /*00a8*/ 	.word	index@(.nv.constant0._ZN6caffe284_GLOBAL__N__60_tmpxft_00006d50_00000000_7_reduce_front_back_max_ops_cpp1_ii_54c781a923rowwise_max_grad_kernelEiiPKfS2_S2_PKiPf)
        /*00ac*/ 	.short	0x0380
        /*00ae*/ 	.short	0x0030


	//----- nvinfo : EIATTR_SW_WAR
	.align		4
.L_68:
        /*00b0*/ 	.byte	0x04, 0x36
        /*00b2*/ 	.short	(.L_70 - .L_69)
.L_69:
        /*00b4*/ 	.word	0x00000008
.L_70:


//--------------------- .nv.info._ZN6caffe284_GLOBAL__N__60_tmpxft_00006d50_00000000_7_reduce_front_back_max_ops_cpp1_ii_54c781a926columnwise_max_grad_kernelEiiPKfS2_S2_PKiPf --------------------------
	.section	.nv.info._ZN6caffe284_GLOBAL__N__60_tmpxft_00006d50_00000000_7_reduce_front_back_max_ops_cpp1_ii_54c781a926columnwise_max_grad_kernelEiiPKfS2_S2_PKiPf,"",@"SHT_CUDA_INFO"
	.sectionflags	@""
	.align	4


	//----- nvinfo : EIATTR_CUDA_API_VERSION
	.align		4
        /*0000*/ 	.byte	0x04, 0x37
        /*0002*/ 	.short	(.L_72 - .L_71)
.L_71:
        /*0004*/ 	.word	0x00000082


	//----- nvinfo : EIATTR_KPARAM_INFO
	.align		4
.L_72:
        /*0008*/ 	.byte	0x04, 0x17
        /*000a*/ 	.short	(.L_74 - .L_73)
.L_73:
        /*000c*/ 	.word	0x00000000
        /*0010*/ 	.short	0x0006
        /*0012*/ 	.short	0x0028
        /*0014*/ 	.byte	0x00, 0xf0, 0x21, 0x00


	//----- nvinfo : EIATTR_KPARAM_INFO
	.align		4
.L_74:
        /*0018*/ 	.byte	0x04, 0x17
        /*001a*/ 	.short	(.L_76 - .L_75)
.L_75:
        /*001c*/ 	.word	0x00000000
        /*0020*/ 	.short	0x0005
        /*0022*/ 	.short	0x0020
        /*0024*/ 	.byte	0x00, 0xf0, 0x21, 0x00


	//----- nvinfo : EIATTR_KPARAM_INFO
	.align		4
.L_76:
        /*0028*/ 	.byte	0x04, 0x17
        /*002a*/ 	.short	(.L_78 - .L_77)
.L_77:
        /*002c*/ 	.word	0x00000000
        /*0030*/ 	.short	0x0004
        /*0032*/ 	.short	0x0018
        /*0034*/ 	.byte	0x00, 0xf0, 0x21, 0x00


	//----- nvinfo : EIATTR_KPARAM_INFO
	.align		4
.L_78:
        /*0038*/ 	.byte	0x04, 0x17
        /*003a*/ 	.short	(.L_80 - .L_79)
.L_79:
        /*003c*/ 	.word	0x00000000
        /*0040*/ 	.short	0x0003
        /*0042*/ 	.short	0x0010
        /*0044*/ 	.byte	0x00, 0xf0, 0x21, 0x00


	//----- nvinfo : EIATTR_KPARAM_INFO
	.align		4
.L_80:
        /*0048*/ 	.byte	0x04, 0x17
        /*004a*/ 	.short	(.L_82 - .L_81)
.L_81:
        /*004c*/ 	.word	0x00000000
        /*0050*/ 	.short	0x0002
        /*0052*/ 	.short	0x0008
        /*0054*/ 	.byte	0x00, 0xf0, 0x21, 0x00


	//----- nvinfo : EIATTR_KPARAM_INFO
	.align		4
.L_82:
        /*0058*/ 	.byte	0x04, 0x17
        /*005a*/ 	.short	(.L_84 - .L_83)
.L_83:
        /*005c*/ 	.word	0x00000000
        /*0060*/ 	.short	0x0001
        /*0062*/ 	.short	0x0004
        /*0064*/ 	.byte	0x00, 0xf0, 0x11, 0x00


	//----- nvinfo : EIATTR_KPARAM_INFO
	.align		4
.L_84:
        /*0068*/ 	.byte	0x04, 0x17
        /*006a*/ 	.short	(.L_86 - .L_85)
.L_85:
        /*006c*/ 	.word	0x00000000
        /*0070*/ 	.short	0x0000
        /*0072*/ 	.short	0x0000
        /*0074*/ 	.byte	0x00, 0xf0, 0x11, 0x00


	//----- nvinfo : EIATTR_SPARSE_MMA_MASK
	.align		4
.L_86:
        /*0078*/ 	.byte	0x03, 0x50
        /*007a*/ 	.short	0x0000


	//----- nvinfo : EIATTR_MAXREG_COUNT
	.align		4
        /*007c*/ 	.byte	0x03, 0x1b
        /*007e*/ 	.short	0x00ff


	//----- nvinfo : EIATTR_MERCURY_ISA_VERSION
	.align		4
        /*0080*/ 	.byte	0x03, 0x5f
        /*0082*/ 	.short	0x0101


	//----- nvinfo : EIATTR_VRC_CTA_INIT_COUNT
	.align		4
        /*0084*/ 	.byte	0x02, 0x4a
	.zero		1
	.zero		1


	//----- nvinfo : EIATTR_EXIT_INSTR_OFFSETS
	.align		4
        /*0088*/ 	.byte	0x04, 0x1c
        /*008a*/ 	.short	(.L_88 - .L_87)


	//   ....[0]....
.L_87:
        /*008c*/ 	.word	0x000000a0


	//   ....[1]....
        /*0090*/ 	.word	0x00000600


	//   ....[2]....
        /*0094*/ 	.word	0x00000960


	//----- nvinfo : EIATTR_CRS_STACK_SIZE
	.align		4
.L_88:
        /*0098*/ 	.byte	0x04, 0x1e
        /*009a*/ 	.short	(.L_90 - .L_89)
.L_89:
        /*009c*/ 	.word	0x00000000


	//----- nvinfo : EIATTR_CBANK_PARAM_SIZE
	.align		4
.L_90:
        /*00a0*/ 	.byte	0x03, 0x19
        /*00a2*/ 	.short	0x0030


	//----- nvinfo : EIATTR_PARAM_CBANK
	.align		4
        /*00a4*/ 	.byte	0x04, 0x0a
        /*00a6*/ 	.short	(.L_92 - .L_91)
	.align		4
.L_91:
        /*00a8*/ 	.word	index@(.nv.constant0._ZN6caffe284_GLOBAL__N__60_tmpxft_00006d50_00000000_7_reduce_front_back_max_ops_cpp1_ii_54c781a926columnwise_max_grad_kernelEiiPKfS2_S2_PKiPf)
        /*00ac*/ 	.short	0x0380
        /*00ae*/ 	.short	0x0030


	//----- nvinfo : EIATTR_SW_WAR
	.align		4
.L_92:
        /*00b0*/ 	.byte	0x04, 0x36
        /*00b2*/ 	.short	(.L_94 - .L_93)
.L_93:
        /*00b4*/ 	.word	0x00000008
.L_94:


//--------------------- .nv.info._ZN6caffe284_GLOBAL__N__60_tmpxft_00006d50_00000000_7_reduce_front_back_max_ops_cpp1_ii_54c781a918rowwise_max_kernelEiiPKfPKiPf --------------------------
	.section	.nv.info._ZN6caffe284_GLOBAL__N__60_tmpxft_00006d50_00000000_7_reduce_front_back_max_ops_cpp1_ii_54c781a918rowwise_max_kernelEiiPKfPKiPf,"",@"SHT_CUDA_INFO"
	.sectionflags	@""
	.align	4


	//----- nvinfo : EIATTR_CUDA_API_VERSION
	.align		4
        /*0000*/ 	.byte	0x04, 0x37
        /*0002*/ 	.short	(.L_96 - .L_95)
.L_95:
        /*0004*/ 	.word	0x00000082


	//----- nvinfo : EIATTR_KPARAM_INFO
	.align		4
.L_96:
        /*0008*/ 	.byte	0x04, 0x17
        /*000a*/ 	.short	(.L_98 - .L_97)
.L_97:
        /*000c*/ 	.word	0x00000000
        /*0010*/ 	.short	0x0004
        /*0012*/ 	.short	0x0018
        /*0014*/ 	.byte	0x00, 0xf0, 0x21, 0x00


	//----- nvinfo : EIATTR_KPARAM_INFO
	.align		4
.L_98:
        /*0018*/ 	.byte	0x04, 0x17
        /*001a*/ 	.short	(.L_100 - .L_99)
.L_99:
        /*001c*/ 	.word	0x00000000
        /*0020*/ 	.short	0x0003
        /*0022*/ 	.short	0x0010
        /*0024*/ 	.byte	0x00, 0xf0, 0x21, 0x00


	//----- nvinfo : EIATTR_KPARAM_INFO
	.align		4
.L_100:
        /*0028*/ 	.byte	0x04, 0x17
        /*002a*/ 	.short	(.L_102 - .L_101)
.L_101:
        /*002c*/ 	.word	0x00000000
        /*0030*/ 	.short	0x0002
        /*0032*/ 	.short	0x0008
        /*0034*/ 	.byte	0x00, 0xf0, 0x21, 0x00


	//----- nvinfo : EIATTR_KPARAM_INFO
	.align		4
.L_102:
        /*0038*/ 	.byte	0x04, 0x17
        /*003a*/ 	.short	(.L_104 - .L_103)
.L_103:
        /*003c*/ 	.word	0x00000000
        /*0040*/ 	.short	0x0001
        /*0042*/ 	.short	0x0004
        /*0044*/ 	.byte	0x00, 0xf0, 0x11, 0x00


	//----- nvinfo : EIATTR_KPARAM_INFO
	.align		4
.L_104:
        /*0048*/ 	.byte	0x04, 0x17
        /*004a*/ 	.short	(.L_106 - .L_105)
.L_105:
        /*004c*/ 	.word	0x00000000
        /*0050*/ 	.short	0x0000
        /*0052*/ 	.short	0x0000
        /*0054*/ 	.byte	0x00, 0xf0, 0x11, 0x00


	//----- nvinfo : EIATTR_SPARSE_MMA_MASK
	.align		4
.L_106:
        /*0058*/ 	.byte	0x03, 0x50
        /*005a*/ 	.short	0x0000


	//----- nvinfo : EIATTR_MAXREG_COUNT
	.align		4
        /*005c*/ 	.byte	0x03, 0x1b
        /*005e*/ 	.short	0x00ff


	//----- nvinfo : EIATTR_NUM_BARRIERS
	.align		4
        /*0060*/ 	.byte	0x02, 0x4c
        /*0062*/ 	.byte	0x01
	.zero		1


	//----- nvinfo : EIATTR_MERCURY_ISA_VERSION
	.align		4
        /*0064*/ 	.byte	0x03, 0x5f
        /*0066*/ 	.short	0x0101


	//----- nvinfo : EIATTR_VRC_CTA_INIT_COUNT
	.align		4
        /*0068*/ 	.byte	0x02, 0x4a
	.zero		1
	.zero		1


	//----- nvinfo : EIATTR_EXIT_INSTR_OFFSETS
	.align		4
        /*006c*/ 	.byte	0x04, 0x1c
        /*006e*/ 	.short	(.L_108 - .L_107)


	//   ....[0]....
.L_107:
        /*0070*/ 	.word	0x00000040


	//   ....[1]....
        /*0074*/ 	.word	0x000005d0


	//----- nvinfo : EIATTR_CRS_STACK_SIZE
	.align		4
.L_108:
        /*0078*/ 	.byte	0x04, 0x1e
        /*007a*/ 	.short	(.L_110 - .L_109)
.L_109:
        /*007c*/ 	.word	0x00000000


	//----- nvinfo : EIATTR_CBANK_PARAM_SIZE
	.align		4
.L_110:
        /*0080*/ 	.byte	0x03, 0x19
        /*0082*/ 	.short	0x0020


	//----- nvinfo : EIATTR_PARAM_CBANK
	.align		4
        /*0084*/ 	.byte	0x04, 0x0a
        /*0086*/ 	.short	(.L_112 - .L_111)
	.align		4
.L_111:
        /*0088*/ 	.word	index@(.nv.constant0._ZN6caffe284_GLOBAL__N__60_tmpxft_00006d50_00000000_7_reduce_front_back_max_ops_cpp1_ii_54c781a918rowwise_max_kernelEiiPKfPKiPf)
        /*008c*/ 	.short	0x0380
        /*008e*/ 	.short	0x0020


	//----- nvinfo : EIATTR_SW_WAR
	.align		4
.L_112:
        /*0090*/ 	.byte	0x04, 0x36
        /*0092*/ 	.short	(.L_114 - .L_113)
.L_113:
        /*0094*/ 	.word	0x00000008
.L_114:


//--------------------- .nv.info._ZN6caffe284_GLOBAL__N__60_tmpxft_00006d50_00000000_7_reduce_front_back_max_ops_cpp1_ii_54c781a921columnwise_max_kernelEiiPKfPKiPf --------------------------
	.section	.nv.info._ZN6caffe284_GLOBAL__N__60_tmpxft_00006d50_00000000_7_reduce_front_back_max_ops_cpp1_ii_54c781a921columnwise_max_kernelEiiPKfPKiPf,"",@"SHT_CUDA_INFO"
	.sectionflags	@""
	.align	4


	//----- nvinfo : EIATTR_CUDA_API_VERSION
	.align		4
        /*0000*/ 	.byte	0x04, 0x37
        /*0002*/ 	.short	(.L_116 - .L_115)
.L_115:
        /*0004*/ 	.word	0x00000082


	//----- nvinfo : EIATTR_KPARAM_INFO
	.align		4
.L_116:
        /*0008*/ 	.byte	0x04, 0x17
        /*000a*/ 	.short	(.L_118 - .L_117)
.L_117:
        /*000c*/ 	.word	0x00000000
        /*0010*/ 	.short	0x0004
        /*0012*/ 	.short	0x0018
        /*0014*/ 	.byte	0x00, 0xf0, 0x21, 0x00


	//----- nvinfo : EIATTR_KPARAM_INFO
	.align		4
.L_118:
        /*0018*/ 	.byte	0x04, 0x17
        /*001a*/ 	.short	(.L_120 - .L_119)
.L_119:
        /*001c*/ 	.word	0x00000000
        /*0020*/ 	.short	0x0003
        /*0022*/ 	.short	0x0010
        /*0024*/ 	.byte	0x00, 0xf0, 0x21, 0x00


	//----- nvinfo : EIATTR_KPARAM_INFO
	.align		4
.L_120:
        /*0028*/ 	.byte	0x04, 0x17
        /*002a*/ 	.short	(.L_122 - .L_121)
.L_121:
        /*002c*/ 	.word	0x00000000
        /*0030*/ 	.short	0x0002
        /*0032*/ 	.short	0x0008
        /*0034*/ 	.byte	0x00, 0xf0, 0x21, 0x00


	//----- nvinfo : EIATTR_KPARAM_INFO
	.align		4
.L_122:
        /*0038*/ 	.byte	0x04, 0x17
        /*003a*/ 	.short	(.L_124 - .L_123)
.L_123:
        /*003c*/ 	.word	0x00000000
        /*0040*/ 	.short	0x0001
        /*0042*/ 	.short	0x0004
        /*0044*/ 	.byte	0x00, 0xf0, 0x11, 0x00


	//----- nvinfo : EIATTR_KPARAM_INFO
	.align		4
.L_124:
        /*0048*/ 	.byte	0x04, 0x17
        /*004a*/ 	.short	(.L_126 - .L_125)
.L_125:
        /*004c*/ 	.word	0x00000000
        /*0050*/ 	.short	0x0000
        /*0052*/ 	.short	0x0000
        /*0054*/ 	.byte	0x00, 0xf0, 0x11, 0x00


	//----- nvinfo : EIATTR_SPARSE_MMA_MASK
	.align		4
.L_126:
        /*0058*/ 	.byte	0x03, 0x50
        /*005a*/ 	.short	0x0000


	//----- nvinfo : EIATTR_MAXREG_COUNT
	.align		4
        /*005c*/ 	.byte	0x03, 0x1b
        /*005e*/ 	.short	0x00ff


	//----- nvinfo : EIATTR_NUM_BARRIERS
	.align		4
        /*0060*/ 	.byte	0x02, 0x4c
        /*0062*/ 	.byte	0x01
	.zero		1


	//----- nvinfo : EIATTR_MERCURY_ISA_VERSION
	.align		4
        /*0064*/ 	.byte	0x03, 0x5f
        /*0066*/ 	.short	0x0101


	//----- nvinfo : EIATTR_VRC_CTA_INIT_COUNT
	.align		4
        /*0068*/ 	.byte	0x02, 0x4a
	.zero		1
	.zero		1


	//----- nvinfo : EIATTR_EXIT_INSTR_OFFSETS
	.align		4
        /*006c*/ 	.byte	0x04, 0x1c
        /*006e*/ 	.short	(.L_128 - .L_127)


	//   ....[0]....
.L_127:
        /*0070*/ 	.word	0x00000040


	//   ....[1]....
        /*0074*/ 	.word	0x00000630


	//----- nvinfo : EIATTR_CRS_STACK_SIZE
	.align		4
.L_128:
        /*0078*/ 	.byte	0x04, 0x1e
        /*007a*/ 	.short	(.L_130 - .L_129)
.L_129:
        /*007c*/ 	.word	0x00000000


	//----- nvinfo : EIATTR_CBANK_PARAM_SIZE
	.align		4
.L_130:
        /*0080*/ 	.byte	0x03, 0x19
        /*0082*/ 	.short	0x0020


	//----- nvinfo : EIATTR_PARAM_CBANK
	.align		4
        /*0084*/ 	.byte	0x04, 0x0a
        /*0086*/ 	.short	(.L_132 - .L_131)
	.align		4
.L_131:
        /*0088*/ 	.word	index@(.nv.constant0._ZN6caffe284_GLOBAL__N__60_tmpxft_00006d50_00000000_7_reduce_front_back_max_ops_cpp1_ii_54c781a921columnwise_max_kernelEiiPKfPKiPf)
        /*008c*/ 	.short	0x0380
        /*008e*/ 	.short	0x0020


	//----- nvinfo : EIATTR_SW_WAR
	.align		4
.L_132:
        /*0090*/ 	.byte	0x04, 0x36
        /*0092*/ 	.short	(.L_134 - .L_133)
.L_133:
        /*0094*/ 	.word	0x00000008
.L_134:


//--------------------- .nv.callgraph             --------------------------
	.section	.nv.callgraph,"",@"SHT_CUDA_CALLGRAPH"
	.align	4
	.sectionentsize	8
	.align		4
        /*0000*/ 	.word	0x00000000
	.align		4
        /*0004*/ 	.word	0xffffffff
	.align		4
        /*0008*/ 	.word	0x00000000
	.align		4
        /*000c*/ 	.word	0xfffffffe
	.align		4
        /*0010*/ 	.word	0x00000000
	.align		4
        /*0014*/ 	.word	0xfffffffd
	.align		4
        /*0018*/ 	.word	0x00000000
	.align		4
        /*001c*/ 	.word	0xfffffffc


//--------------------- .nv.constant4             --------------------------
	.section	.nv.constant4,"a",@progbits
	.align	8
	.align		8
.nv.constant4:
        /*0000*/ 	.dword	_ZTVSt9basic_iosIcSt11char_traitsIcEE
	.align		8
        /*0008*/ 	.dword	_ZTTSo
	.align		8
        /*0010*/ 	.dword	_ZTVSt15basic_streambufIcSt11char_traitsIcEE
	.align		8
        /*0018*/ 	.dword	_ZTVNSt7__cxx1115basic_stringbufIcSt11char_traitsIcESaIcEEE
	.align		8
        /*0020*/ 	.dword	_ZTTNSt7__cxx1119basic_ostringstreamIcSt11char_traitsIcESaIcEEE
	.align		8
        /*0028*/ 	.dword	_ZTVN10__cxxabiv119__pointer_type_infoE
	.align		8
        /*0030*/ 	.dword	_ZTVN10__cxxabiv120__function_type_infoE
	.align		8
        /*0038*/ 	.dword	_ZTVN10__cxxabiv117__class_type_infoE
	.align		8
        /*0040*/ 	.dword	_ZTVN10__cxxabiv120__si_class_type_infoE
	.align		8
        /*0048*/ 	.dword	_ZTVN3c105ErrorE
	.align		8
        /*0050*/ 	.dword	_ZTVN6caffe28OperatorINS_11CUDAContextEEE
	.align		8
        /*0058*/ 	.dword	_ZTVN6caffe215MaxReduceDimsOpIfNS_11CUDAContextELb1EEE
	.align		8
        /*0060*/ 	.dword	_ZTVN6caffe215MaxReduceDimsOpIfNS_11CUDAContextELb0EEE
	.align		8
        /*0068*/ 	.dword	_ZTVN6caffe223MaxReduceDimsGradientOpIfNS_11CUDAContextELb1EEE
	.align		8
        /*0070*/ 	.dword	_ZTVN6caffe223MaxReduceDimsGradientOpIfNS_11CUDAContextELb0EEE


//--------------------- .text._ZN6caffe284_GLOBAL__N__60_tmpxft_00006d50_00000000_7_reduce_front_back_max_ops_cpp1_ii_54c781a923rowwise_max_grad_kernelEiiPKfS2_S2_PKiPf --------------------------
	.section	.text._ZN6caffe284_GLOBAL__N__60_tmpxft_00006d50_00000000_7_reduce_front_back_max_ops_cpp1_ii_54c781a923rowwise_max_grad_kernelEiiPKfS2_S2_PKiPf,"ax",@progbits
	.align	128
        .global         _ZN6caffe284_GLOBAL__N__60_tmpxft_00006d50_00000000_7_reduce_front_back_max_ops_cpp1_ii_54c781a923rowwise_max_grad_kernelEiiPKfS2_S2_PKiPf
        .type           _ZN6caffe284_GLOBAL__N__60_tmpxft_00006d50_00000000_7_reduce_front_back_max_ops_cpp1_ii_54c781a923rowwise_max_grad_kernelEiiPKfS2_S2_PKiPf,@function
        .size           _ZN6caffe284_GLOBAL__N__60_tmpxft_00006d50_00000000_7_reduce_front_back_max_ops_cpp1_ii_54c781a923rowwise_max_grad_kernelEiiPKfS2_S2_PKiPf,(.L_x_42 - _ZN6caffe284_GLOBAL__N__60_tmpxft_00006d50_00000000_7_reduce_front_back_max_ops_cpp1_ii_54c781a923rowwise_max_grad_kernelEiiPKfS2_S2_PKiPf)
        .other          _ZN6caffe284_GLOBAL__N__60_tmpxft_00006d50_00000000_7_reduce_front_back_max_ops_cpp1_ii_54c781a923rowwise_max_grad_kernelEiiPKfS2_S2_PKiPf,@"STO_CUDA_ENTRY STV_DEFAULT"
_ZN6caffe284_GLOBAL__N__60_tmpxft_00006d50_00000000_7_reduce_front_back_max_ops_cpp1_ii_54c781a923rowwise_max_grad_kernelEiiPKfS2_S2_PKiPf:
.text._ZN6caffe284_GLOBAL__N__60_tmpxft_00006d50_00000000_7_reduce_front_back_max_ops_cpp1_ii_54c781a923rowwise_max_grad_kernelEiiPKfS2_S2_PKiPf:
[----:B------:R-:W-:Y:S01]  /*0000*/  LDC R1, c[0x0][0x37c] ;  /* 0x0000df00ff017b82 */ /* 0x000fe20000000800 */
[----:B------:R-:W0:Y:S01]  /*0010*/  S2R R0, SR_CTAID.X ;  /* 0x0000000000007919 */ /* 0x000e220000002500 */
[----:B------:R-:W1:Y:S01]  /*0020*/  LDCU.64 UR4, c[0x0][0x380] ;  /* 0x00007000ff0477ac */ /* 0x000e620008000a00 */
[----:B------:R-:W0:Y:S01]  /*0030*/  S2R R3, SR_TID.X ;  /* 0x0000000000037919 */ /* 0x000e220000002100 */
[----:B------:R-:W0:Y:S01]  /*0040*/  LDCU UR7, c[0x0][0x360] ;  /* 0x00006c00ff0777ac */ /* 0x000e220008000800 */
[----:B-1----:R-:W-:-:S04]  /*0050*/  UIMAD UR6, UR5, UR4, URZ ;  /* 0x00000004050672a4 */ /* 0x002fc8000f8e02ff */
[----:B------:R-:W-:Y:S01]  /*0060*/  USHF.R.S32.HI UR11, URZ, 0x1f, UR6 ;  /* 0x0000001fff0b7899 */ /* 0x000fe20008011406 */
[----:B0-----:R-:W-:-:S05]  /*0070*/  IMAD R0, R0, UR7, R3 ;  /* 0x0000000700007c24 */ /* 0x001fca000f8e0203 */
[----:B------:R-:W-:-:S04]  /*0080*/  ISETP.GE.U32.AND P0, PT, R0, UR6, PT ;  /* 0x0000000600007c0c */ /* 0x000fc8000bf06070 */
[----:B------:R-:W-:-:S13]  /*0090*/  ISETP.GE.U32.AND.EX P0, PT, RZ, UR11, PT, P0 ;  /* 0x0000000bff007c0c */ /* 0x000fda000bf06100 */
[----:B------:R-:W-:Y:S05]  /*00a0*/  @P0 EXIT ;  /* 0x000000000000094d */ /* 0x000fea0003800000 */
[----:B------:R-:W0:Y:S01]  /*00b0*/  LDCU.64 UR12, c[0x0][0x3a0] ;  /* 0x00007400ff0c77ac */ /* 0x000e220008000a00 */
[----:B------:R-:W-:Y:S01]  /*00c0*/  IMAD.MOV.U32 R3, RZ, RZ, RZ ;  /* 0x000000ffff037224 */ /* 0x000fe200078e00ff */
[----:B------:R-:W1:Y:S01]  /*00d0*/  LDCU UR4, c[0x0][0x370] ;  /* 0x00006e00ff0477ac */ /* 0x000e620008000800 */
[----:B------:R-:W2:Y:S01]  /*00e0*/  LDCU.64 UR8, c[0x0][0x358] ;  /* 0x00006b00ff0877ac */ /* 0x000ea20008000a00 */
[----:B------:R-:W3:Y:S01]  /*00f0*/  LDCU UR10, c[0x0][0x384] ;  /* 0x00007080ff0a77ac */ /* 0x000ee20008000800 */
[----:B------:R-:W4:Y:S01]  /*0100*/  LDCU UR14, c[0x0][0x384] ;  /* 0x00007080ff0e77ac */ /* 0x000f220008000800 */
[----:B0-----:R-:W-:Y:S01]  /*0110*/  UISETP.NE.U32.AND UP0, UPT, UR12, URZ, UPT ;  /* 0x000000ff0c00728c */ /* 0x001fe2000bf05070 */
[----:B------:R-:W0:Y:S03]  /*0120*/  LDCU UR15, c[0x0][0x384] ;  /* 0x00007080ff0f77ac */ /* 0x000e260008000800 */
[----:B------:R-:W-:Y:S01]  /*0130*/  UISETP.NE.AND.EX UP0, UPT, UR13, URZ, UPT, UP0 ;  /* 0x000000ff0d00728c */ /* 0x000fe2000bf05300 */
[----:B------:R-:W0:Y:S01]  /*0140*/  LDCU.64 UR24, c[0x0][0x388] ;  /* 0x00007100ff1877ac */ /* 0x000e220008000a00 */
[----:B------:R-:W0:Y:S01]  /*0150*/  LDCU.64 UR26, c[0x0][0x3a8] ;  /* 0x00007500ff1a77ac */ /* 0x000e220008000a00 */
[----:B------:R-:W0:Y:S01]  /*0160*/  LDCU.128 UR16, c[0x0][0x3a0] ;  /* 0x00007400ff1077ac */ /* 0x000e220008000c00 */
[----:B------:R-:W0:Y:S01]  /*0170*/  LDCU.128 UR20, c[0x0][0x390] ;  /* 0x00007200ff1477ac */ /* 0x000e220008000c00 */
[----:B------:R-:W-:-:S02]  /*0180*/  USHF.R.S32.HI UR5, URZ, 0x1f, UR5 ;  /* 0x0000001fff057899 */ /* 0x000fc40008011405 */
[----:B-1----:R-:W-:Y:S02]  /*0190*/  UIMAD UR7, UR7, UR4, URZ ;  /* 0x00000004070772a4 */ /* 0x002fe4000f8e02ff */
[----:B--234-:R-:W-:Y:S10]  /*01a0*/  BRA.U !UP0, `(.L_x_0) ;  /* 0x0000000508187547 */ /* 0x01cff4000b800000 */
[----:B------:R-:W-:Y:S01]  /*01b0*/  BSSY.RECONVERGENT B0, `(.L_x_1) ;  /* 0x0000044000007945 */ /* 0x000fe20003800200 */
.L_x_5:
[----:B------:R-:W-:Y:S01]  /*01c0*/  LOP3.LUT R2, R3, UR5, RZ, 0xfc, !PT ;  /* 0x0000000503027c12 */ /* 0x000fe2000f8efcff */
[----:B------:R-:W-:Y:S03]  /*01d0*/  BSSY.RECONVERGENT B1, `(.L_x_2) ;  /* 0x0000020000017945 */ /* 0x000fe60003800200 */
[----:B------:R-:W-:-:S13]  /*01e0*/  ISETP.NE.U32.AND P0, PT, R2, RZ, PT ;  /* 0x000000ff0200720c */ /* 0x000fda0003f05070 */
[----:B------:R-:W-:Y:S05]  /*01f0*/  @!P0 BRA `(.L_x_3) ;  /* 0x0000000000208947 */ /* 0x000fea0003800000 */
[----:B------:R-:W-:Y:S01]  /*0200*/  IMAD.U32 R5, RZ, RZ, UR5 ;  /* 0x00000005ff057e24 */ /* 0x000fe2000f8e00ff */
[----:B------:R-:W-:-:S07]  /*0210*/  MOV R2, 0x230 ;  /* 0x0000023000027802 */ /* 0x000fce0000000f00 */
[----:B0-----:R-:W-:Y:S05]  /*0220*/  CALL.REL.NOINC `($__internal_0_$__cuda_sm20_div_u64) ;  /* 0x0000000400d47944 */ /* 0x001fea0003c00000 */
[----:B------:R-:W-:Y:S01]  /*0230*/  IMAD.MOV.U32 R2, RZ, RZ, R6 ;  /* 0x000000ffff027224 */ /* 0x000fe200078e0006 */
[----:B------:R-:W-:-:S07]  /*0240*/  MOV R4, 0x260 ;  /* 0x0000026000047802 */ /* 0x000fce0000000f00 */
[----:B------:R-:W-:Y:S05]  /*0250*/  CALL.REL.NOINC `($__internal_1_$__cuda_sm20_rem_u64) ;  /* 0x0000000800c87944 */ /* 0x000fea0003c00000 */
[----:B------:R-:W-:Y:S01]  /*0260*/  IMAD.MOV.U32 R4, RZ, RZ, R6 ;  /* 0x000000ffff047224 */ /* 0x000fe200078e0006 */
[----:B------:R-:W-:Y:S06]  /*0270*/  BRA `(.L_x_4) ;  /* 0x0000000000547947 */ /* 0x000fec0003800000 */
.L_x_3:
[----:B------:R-:W1:Y:S08]  /*0280*/  I2F.U32.RP R2, UR14 ;  /* 0x0000000e00027d06 */ /* 0x000e700008209000 */
[----:B-1----:R-:W1:Y:S02]  /*0290*/  MUFU.RCP R2, R2 ;  /* 0x0000000200027308 */ /* 0x002e640000001000 */
[----:B-1----:R-:W-:-:S06]  /*02a0*/  IADD3 R4, PT, PT, R2, 0xffffffe, RZ ;  /* 0x0ffffffe02047810 */ /* 0x002fcc0007ffe0ff */
[----:B------:R1:W2:Y:S02]  /*02b0*/  F2I.FTZ.U32.TRUNC.NTZ R5, R4 ;  /* 0x0000000400057305 */ /* 0x0002a4000021f000 */
[----:B-1----:R-:W-:Y:S02]  /*02c0*/  IMAD.MOV.U32 R4, RZ, RZ, RZ ;  /* 0x000000ffff047224 */ /* 0x002fe400078e00ff */
[----:B--2---:R-:W-:-:S04]  /*02d0*/  IMAD.MOV R7, RZ, RZ, -R5 ;  /* 0x000000ffff077224 */ /* 0x004fc800078e0a05 */
[----:B------:R-:W-:-:S04]  /*02e0*/  IMAD R7, R7, UR14, RZ ;  /* 0x0000000e07077c24 */ /* 0x000fc8000f8e02ff */
[----:B------:R-:W-:Y:S01]  /*02f0*/  IMAD.HI.U32 R5, R5, R7, R4 ;  /* 0x0000000705057227 */ /* 0x000fe200078e0004 */
[----:B------:R-:W-:-:S05]  /*0300*/  LOP3.LUT R4, RZ, UR14, RZ, 0x33, !PT ;  /* 0x0000000eff047c12 */ /* 0x000fca000f8e33ff */
[----:B------:R-:W-:-:S04]  /*0310*/  IMAD.HI.U32 R5, R5, R0, RZ ;  /* 0x0000000005057227 */ /* 0x000fc800078e00ff */
[----:B------:R-:W-:-:S04]  /*0320*/  IMAD.MOV R7, RZ, RZ, -R5 ;  /* 0x000000ffff077224 */ /* 0x000fc800078e0a05 */
[----:B------:R-:W-:-:S05]  /*0330*/  IMAD R6, R7, UR14, R0 ;  /* 0x0000000e07067c24 */ /* 0x000fca000f8e0200 */
[----:B------:R-:W-:-:S13]  /*0340*/  ISETP.GE.U32.AND P0, PT, R6, UR14, PT ;  /* 0x0000000e06007c0c */ /* 0x000fda000bf06070 */
[----:B------:R-:W-:Y:S01]  /*0350*/  @P0 VIADD R6, R6, -UR14 ;  /* 0x8000000e06060c36 */ /* 0x000fe20008000000 */
[----:B------:R-:W-:Y:S02]  /*0360*/  @P0 IADD3 R5, PT, PT, R5, 0x1, RZ ;  /* 0x0000000105050810 */ /* 0x000fe40007ffe0ff */
[----:B------:R-:W-:Y:S02]  /*0370*/  ISETP.NE.U32.AND P0, PT, RZ, UR14, PT ;  /* 0x0000000eff007c0c */ /* 0x000fe4000bf05070 */
[----:B------:R-:W-:-:S13]  /*0380*/  ISETP.GE.U32.AND P1, PT, R6, UR14, PT ;  /* 0x0000000e06007c0c */ /* 0x000fda000bf26070 */
[----:B------:R-:W-:Y:S02]  /*0390*/  @P1 VIADD R5, R5, 0x1 ;  /* 0x0000000105051836 */ /* 0x000fe40000000000 */
[----:B------:R-:W-:-:S03]  /*03a0*/  @P1 VIADD R6, R6, -UR14 ;  /* 0x8000000e06061c36 */ /* 0x000fc60008000000 */
[C---:B------:R-:W-:Y:S02]  /*03b0*/  SEL R2, R4.reuse, R5, !P0 ;  /* 0x0000000504027207 */ /* 0x040fe40004000000 */
[----:B------:R-:W-:-:S07]  /*03c0*/  SEL R4, R4, R6, !P0 ;  /* 0x0000000604047207 */ /* 0x000fce0004000000 */
.L_x_4:
[----:B0-----:R-:W-:Y:S05]  /*03d0*/  BSYNC.RECONVERGENT B1 ;  /* 0x0000000000017941 */ /* 0x001fea0003800200 */
.L_x_2:
[----:B------:R-:W-:Y:S01]  /*03e0*/  SHF.R.S32.HI R5, RZ, 0x1f, R2 ;  /* 0x0000001fff057819 */ /* 0x000fe20000011402 */
[----:B------:R-:W0:Y:S01]  /*03f0*/  LDC.64 R6, c[0x0][0x390] ;  /* 0x0000e400ff067b82 */ /* 0x000e220000000a00 */
[----:B------:R-:W-:-:S04]  /*0400*/  LEA R12, P0, R2, UR16, 0x2 ;  /* 0x00000010020c7c11 */ /* 0x000fc8000f8010ff */
[----:B------:R-:W-:-:S03]  /*0410*/  LEA.HI.X R13, R2, UR17, R5, 0x2, P0 ;  /* 0x00000011020d7c11 */ /* 0x000fc600080f1405 */
[----:B------:R-:W1:Y:S03]  /*0420*/  LDC.64 R10, c[0x0][0x398] ;  /* 0x0000e600ff0a7b82 */ /* 0x000e660000000a00 */
[----:B------:R-:W2:Y:S01]  /*0430*/  LDG.E R13, desc[UR8][R12.64] ;  /* 0x000000080c0d7981 */ /* 0x000ea2000c1e1900 */
[----:B------:R-:W-:Y:S01]  /*0440*/  IMAD.SHL.U32 R15, R0, 0x4, RZ ;  /* 0x00000004000f7824 */ /* 0x000fe200078e00ff */
[----:B--2---:R-:W-:-:S04]  /*0450*/  ISETP.GE.AND P0, PT, R4, R13, PT ;  /* 0x0000000d0400720c */ /* 0x004fc80003f06270 */
[----:B------:R-:W-:-:S09]  /*0460*/  IADD3 R4, P1, PT, R15, UR18, RZ ;  /* 0x000000120f047c10 */ /* 0x000fd2000ff3e0ff */
[----:B------:R-:W2:Y:S01]  /*0470*/  @!P0 LDC.64 R8, c[0x0][0x388] ;  /* 0x0000e200ff088b82 */ /* 0x000ea20000000a00 */
[----:B------:R-:W-:Y:S02]  /*0480*/  @!P0 SHF.R.S32.HI R5, RZ, 0x1f, R2 ;  /* 0x0000001fff058819 */ /* 0x000fe40000011402 */
[----:B0-----:R-:W-:Y:S02]  /*0490*/  @!P0 IADD3 R6, P2, PT, R15, R6, RZ ;  /* 0x000000060f068210 */ /* 0x001fe40007f5e0ff */
[C---:B------:R-:W-:Y:S01]  /*04a0*/  @!P0 SHF.L.U64.HI R14, R2.reuse, 0x2, R5 ;  /* 0x00000002020e8819 */ /* 0x040fe20000010205 */
[----:B------:R-:W-:Y:S01]  /*04b0*/  @!P0 IMAD.SHL.U32 R5, R2, 0x4, RZ ;  /* 0x0000000402058824 */ /* 0x000fe200078e00ff */
[----:B------:R-:W-:-:S04]  /*04c0*/  SHF.L.U64.HI R2, R0, 0x2, R3 ;  /* 0x0000000200027819 */ /* 0x000fc80000010203 */
[----:B-1----:R-:W-:Y:S02]  /*04d0*/  @!P0 IADD3 R10, P3, PT, R5, R10, RZ ;  /* 0x0000000a050a8210 */ /* 0x002fe40007f7e0ff */
[----:B------:R-:W-:-:S03]  /*04e0*/  @!P0 IADD3.X R7, PT, PT, R2, R7, RZ, P2, !PT ;  /* 0x0000000702078210 */ /* 0x000fc600017fe4ff */
[----:B------:R-:W-:Y:S01]  /*04f0*/  @!P0 IMAD.X R11, R14, 0x1, R11, P3 ;  /* 0x000000010e0b8824 */ /* 0x000fe200018e060b */
[----:B--2---:R-:W-:Y:S02]  /*0500*/  @!P0 IADD3 R8, P4, PT, R5, R8, RZ ;  /* 0x0000000805088210 */ /* 0x004fe40007f9e0ff */
[----:B------:R-:W-:-:S03]  /*0510*/  IADD3.X R5, PT, PT, R2, UR19, RZ, P1, !PT ;  /* 0x0000001302057c10 */ /* 0x000fc60008ffe4ff */
[----:B------:R-:W-:Y:S02]  /*0520*/  @!P0 IMAD.X R9, R14, 0x1, R9, P4 ;  /* 0x000000010e098824 */ /* 0x000fe400020e0609 */
[----:B------:R1:W-:Y:S04]  /*0530*/  @P0 STG.E desc[UR8][R4.64], RZ ;  /* 0x000000ff04000986 */ /* 0x0003e8000c101908 */
[----:B------:R-:W2:Y:S04]  /*0540*/  @!P0 LDG.E R7, desc[UR8][R6.64] ;  /* 0x0000000806078981 */ /* 0x000ea8000c1e1900 */
[----:B------:R-:W2:Y:S04]  /*0550*/  @!P0 LDG.E R10, desc[UR8][R10.64] ;  /* 0x000000080a0a8981 */ /* 0x000ea8000c1e1900 */
[----:B------:R-:W3:Y:S01]  /*0560*/  @!P0 LDG.E R8, desc[UR8][R8.64] ;  /* 0x0000000808088981 */ /* 0x000ee2000c1e1900 */
[----:B--2---:R-:W-:-:S04]  /*0570*/  @!P0 FSETP.NEU.AND P1, PT, R7, R10, PT ;  /* 0x0000000a0700820b */ /* 0x004fc80003f2d000 */
[----:B---3--:R-:W-:-:S05]  /*0580*/  @!P0 FSEL R13, R8, RZ, !P1 ;  /* 0x000000ff080d8208 */ /* 0x008fca0004800000 */
[----:B------:R1:W-:Y:S01]  /*0590*/  @!P0 STG.E desc[UR8][R4.64], R13 ;  /* 0x0000000d04008986 */ /* 0x0003e2000c101908 */
[----:B------:R-:W-:-:S05]  /*05a0*/  IADD3 R0, P0, PT, R0, UR7, RZ ;  /* 0x0000000700007c10 */ /* 0x000fca000ff1e0ff */
[----:B------:R-:W-:Y:S01]  /*05b0*/  IMAD.X R3, RZ, RZ, R3, P0 ;  /* 0x000000ffff037224 */ /* 0x000fe200000e0603 */
[----:B------:R-:W-:-:S04]  /*05c0*/  ISETP.GE.U32.AND P0, PT, R0, UR6, PT ;  /* 0x0000000600007c0c */ /* 0x000fc8000bf06070 */
[----:B------:R-:W-:-:S13]  /*05d0*/  ISETP.GE.U32.AND.EX P0, PT, R3, UR11, PT, P0 ;  /* 0x0000000b03007c0c */ /* 0x000fda000bf06100 */
[----:B-1----:R-:W-:Y:S05]  /*05e0*/  @!P0 BRA `(.L_x_5) ;  /* 0xfffffff800f48947 */ /* 0x002fea000383ffff */
[----:B------:R-:W-:Y:S05]  /*05f0*/  BSYNC.RECONVERGENT B0 ;  /* 0x0000000000007941 */ /* 0x000fea0003800200 */
.L_x_1:
[----:B------:R-:W-:Y:S05]  /*0600*/  EXIT ;  /* 0x000000000000794d */ /* 0x000fea0003800000 */
.L_x_0:
[----:B------:R-:W-:Y:S01]  /*0610*/  BSSY.RECONVERGENT B0, `(.L_x_6) ;  /* 0x0000035000007945 */ /* 0x000fe20003800200 */
.L_x_10:
[----:B------:R-:W-:Y:S01]  /*0620*/  LOP3.LUT R2, R3, UR5, RZ, 0xfc, !PT ;  /* 0x0000000503027c12 */ /* 0x000fe2000f8efcff */
[----:B------:R-:W-:Y:S03]  /*0630*/  BSSY.RECONVERGENT B1, `(.L_x_7) ;  /* 0x000001a000017945 */ /* 0x000fe60003800200 */
[----:B------:R-:W-:-:S13]  /*0640*/  ISETP.NE.U32.AND P0, PT, R2, RZ, PT ;  /* 0x000000ff0200720c */ /* 0x000fda0003f05070 */
[----:B------:R-:W-:Y:S05]  /*0650*/  @!P0 BRA `(.L_x_8) ;  /* 0x0000000000148947 */ /* 0x000fea0003800000 */
[----:B------:R-:W-:Y:S01]  /*0660*/  IMAD.U32 R5, RZ, RZ, UR5 ;  /* 0x00000005ff057e24 */ /* 0x000fe2000f8e00ff */
[----:B------:R-:W-:-:S07]  /*0670*/  MOV R2, 0x690 ;  /* 0x0000069000027802 */ /* 0x000fce0000000f00 */
[----:B0-----:R-:W-:Y:S05]  /*0680*/  CALL.REL.NOINC `($__internal_0_$__cuda_sm20_div_u64) ;  /* 0x0000000000bc7944 */ /* 0x001fea0003c00000 */
[----:B------:R-:W-:Y:S01]  /*0690*/  MOV R2, R6 ;  /* 0x0000000600027202 */ /* 0x000fe20000000f00 */
[----:B------:R-:W-:Y:S06]  /*06a0*/  BRA `(.L_x_9) ;  /* 0x0000000000487947 */ /* 0x000fec0003800000 */
.L_x_8:
[----:B0-----:R-:W0:Y:S01]  /*06b0*/  I2F.U32.RP R6, UR15 ;  /* 0x0000000f00067d06 */ /* 0x001e220008209000 */
[----:B------:R-:W-:Y:S01]  /*06c0*/  IMAD.MOV.U32 R4, RZ, RZ, RZ ;  /* 0x000000ffff047224 */ /* 0x000fe200078e00ff */
[----:B------:R-:W-:-:S06]  /*06d0*/  ISETP.NE.U32.AND P2, PT, RZ, UR15, PT ;  /* 0x0000000fff007c0c */ /* 0x000fcc000bf45070 */
[----:B0-----:R-:W0:Y:S02]  /*06e0*/  MUFU.RCP R6, R6 ;  /* 0x0000000600067308 */ /* 0x001e240000001000 */
[----:B0-----:R-:W-:-:S06]  /*06f0*/  VIADD R7, R6, 0xffffffe ;  /* 0x0ffffffe06077836 */ /* 0x001fcc0000000000 */
[----:B------:R-:W0:Y:S02]  /*0700*/  F2I.FTZ.U32.TRUNC.NTZ R5, R7 ;  /* 0x0000000700057305 */ /* 0x000e24000021f000 */
[----:B0-----:R-:W-:-:S04]  /*0710*/  IMAD.MOV R9, RZ, RZ, -R5 ;  /* 0x000000ffff097224 */ /* 0x001fc800078e0a05 */
[----:B------:R-:W-:-:S04]  /*0720*/  IMAD R9, R9, UR15, RZ ;  /* 0x0000000f09097c24 */ /* 0x000fc8000f8e02ff */
[----:B------:R-:W-:-:S06]  /*0730*/  IMAD.HI.U32 R9, R5, R9, R4 ;  /* 0x0000000905097227 */ /* 0x000fcc00078e0004 */
[----:B------:R-:W-:-:S05]  /*0740*/  IMAD.HI.U32 R2, R9, R0, RZ ;  /* 0x0000000009027227 */ /* 0x000fca00078e00ff */
[----:B------:R-:W-:-:S05]  /*0750*/  IADD3 R5, PT, PT, -R2, RZ, RZ ;  /* 0x000000ff02057210 */ /* 0x000fca0007ffe1ff */
[----:B------:R-:W-:-:S05]  /*0760*/  IMAD R4, R5, UR15, R0 ;  /* 0x0000000f05047c24 */ /* 0x000fca000f8e0200 */
[----:B------:R-:W-:-:S13]  /*0770*/  ISETP.GE.U32.AND P0, PT, R4, UR15, PT ;  /* 0x0000000f04007c0c */ /* 0x000fda000bf06070 */
[----:B------:R-:W-:Y:S02]  /*0780*/  @P0 VIADD R4, R4, -UR15 ;  /* 0x8000000f04040c36 */ /* 0x000fe40008000000 */
[----:B------:R-:W-:-:S03]  /*0790*/  @P0 VIADD R2, R2, 0x1 ;  /* 0x0000000102020836 */ /* 0x000fc60000000000 */
[----:B------:R-:W-:-:S13]  /*07a0*/  ISETP.GE.U32.AND P1, PT, R4, UR15, PT ;  /* 0x0000000f04007c0c */ /* 0x000fda000bf26070 */
[----:B------:R-:W-:Y:S01]  /*07b0*/  @P1 VIADD R2, R2, 0x1 ;  /* 0x0000000102021836 */ /* 0x000fe20000000000 */
[----:B------:R-:W-:-:S07]  /*07c0*/  @!P2 LOP3.LUT R2, RZ, UR15, RZ, 0x33, !PT ;  /* 0x0000000fff02ac12 */ /* 0x000fce000f8e33ff */
.L_x_9:
[----:B------:R-:W-:Y:S05]  /*07d0*/  BSYNC.RECONVERGENT B1 ;  /* 0x0000000000017941 */ /* 0x000fea0003800200 */
.L_x_7:
[----:B------:R-:W-:Y:S01]  /*07e0*/  IMAD.SHL.U32 R10, R0, 0x4, RZ ;  /* 0x00000004000a7824 */ /* 0x000fe200078e00ff */
[----:B------:R-:W-:Y:S02]  /*07f0*/  SHF.R.S32.HI R5, RZ, 0x1f, R2 ;  /* 0x0000001fff057819 */ /* 0x000fe40000011402 */
[----:B------:R-:W-:Y:S02]  /*0800*/  SHF.L.U32 R8, R2, 0x2, RZ ;  /* 0x0000000202087819 */ /* 0x000fe400000006ff */
[----:B------:R-:W-:Y:S02]  /*0810*/  SHF.L.U64.HI R11, R0, 0x2, R3 ;  /* 0x00000002000b7819 */ /* 0x000fe40000010203 */
[----:B------:R-:W-:Y:S02]  /*0820*/  IADD3 R6, P1, PT, R10, UR20, RZ ;  /* 0x000000140a067c10 */ /* 0x000fe4000ff3e0ff */
[----:B------:R-:W-:Y:S02]  /*0830*/  SHF.L.U64.HI R2, R2, 0x2, R5 ;  /* 0x0000000202027819 */ /* 0x000fe40000010205 */
[----:B------:R-:W-:-:S02]  /*0840*/  IADD3 R4, P0, PT, R8, UR22, RZ ;  /* 0x0000001608047c10 */ /* 0x000fc4000ff1e0ff */
[----:B------:R-:W-:Y:S02]  /*0850*/  IADD3.X R7, PT, PT, R11, UR21, RZ, P1, !PT ;  /* 0x000000150b077c10 */ /* 0x000fe40008ffe4ff */
[----:B------:R-:W-:Y:S02]  /*0860*/  IADD3 R8, P2, PT, R8, UR24, RZ ;  /* 0x0000001808087c10 */ /* 0x000fe4000ff5e0ff */
[C---:B------:R-:W-:Y:S02]  /*0870*/  IADD3.X R5, PT, PT, R2.reuse, UR23, RZ, P0, !PT ;  /* 0x0000001702057c10 */ /* 0x040fe400087fe4ff */
[----:B------:R-:W-:Y:S01]  /*0880*/  IADD3.X R9, PT, PT, R2, UR25, RZ, P2, !PT ;  /* 0x0000001902097c10 */ /* 0x000fe200097fe4ff */
[----:B------:R-:W2:Y:S04]  /*0890*/  LDG.E R7, desc[UR8][R6.64] ;  /* 0x0000000806077981 */ /* 0x000ea8000c1e1900 */
[----:B------:R-:W2:Y:S04]  /*08a0*/  LDG.E R4, desc[UR8][R4.64] ;  /* 0x0000000804047981 */ /* 0x000ea8000c1e1900 */
[----:B------:R-:W3:Y:S01]  /*08b0*/  LDG.E R8, desc[UR8][R8.64] ;  /* 0x0000000808087981 */ /* 0x000ee2000c1e1900 */
[----:B------:R-:W-:-:S04]  /*08c0*/  IADD3 R10, P1, PT, R10, UR26, RZ ;  /* 0x0000001a0a0a7c10 */ /* 0x000fc8000ff3e0ff */
[----:B------:R-:W-:Y:S02]  /*08d0*/  IADD3.X R11, PT, PT, R11, UR27, RZ, P1, !PT ;  /* 0x0000001b0b0b7c10 */ /* 0x000fe40008ffe4ff */
[----:B--2---:R-:W-:-:S04]  /*08e0*/  FSETP.NEU.AND P0, PT, R7, R4, PT ;  /* 0x000000040700720b */ /* 0x004fc80003f0d000 */
[----:B---3--:R-:W-:Y:S02]  /*08f0*/  FSEL R13, R8, RZ, !P0 ;  /* 0x000000ff080d7208 */ /* 0x008fe40004000000 */
[----:B------:R-:W-:-:S03]  /*0900*/  IADD3 R0, P0, PT, R0, UR7, RZ ;  /* 0x0000000700007c10 */ /* 0x000fc6000ff1e0ff */
[----:B------:R1:W-:Y:S02]  /*0910*/  STG.E desc[UR8][R10.64], R13 ;  /* 0x0000000d0a007986 */ /* 0x0003e4000c101908 */
[----:B------:R-:W-:Y:S01]  /*0920*/  IMAD.X R3, RZ, RZ, R3, P0 ;  /* 0x000000ffff037224 */ /* 0x000fe200000e0603 */
[----:B------:R-:W-:-:S04]  /*0930*/  ISETP.GE.U32.AND P0, PT, R0, UR6, PT ;  /* 0x0000000600007c0c */ /* 0x000fc8000bf06070 */
[----:B------:R-:W-:-:S13]  /*0940*/  ISETP.GE.U32.AND.EX P0, PT, R3, UR11, PT, P0 ;  /* 0x0000000b03007c0c */ /* 0x000fda000bf06100 */
[----:B-1----:R-:W-:Y:S05]  /*0950*/  @!P0 BRA `(.L_x_10) ;  /* 0xfffffffc00308947 */ /* 0x002fea000383ffff */
[----:B------:R-:W-:Y:S05]  /*0960*/  BSYNC.RECONVERGENT B0 ;  /* 0x0000000000007941 */ /* 0x000fea0003800200 */
.L_x_6:
[----:B------:R-:W-:Y:S05]  /*0970*/  EXIT ;  /* 0x000000000000794d */ /* 0x000fea0003800000 */
        .weak           $__internal_0_$__cuda_sm20_div_u64
        .type           $__internal_0_$__cuda_sm20_div_u64,@function
        .size           $__internal_0_$__cuda_sm20_div_u64,($__internal_1_$__cuda_sm20_rem_u64 - $__internal_0_$__cuda_sm20_div_u64)
$__internal_0_$__cuda_sm20_div_u64:
[----:B------:R-:W-:-:S06]  /*0980*/  IMAD.U32 R4, RZ, RZ, UR10 ;  /* 0x0000000aff047e24 */ /* 0x000fcc000f8e00ff */
[----:B------:R-:W0:Y:S08]  /*0990*/  I2F.U64.RP R4, R4 ;  /* 0x0000000400047312 */ /* 0x000e300000309000 */
[----:B0-----:R-:W0:Y:S02]  /*09a0*/  MUFU.RCP R6, R4 ;  /* 0x0000000400067308 */ /* 0x001e240000001000 */
[----:B0-----:R-:W-:-:S06]  /*09b0*/  IADD3 R6, PT, PT, R6, 0x1ffffffe, RZ ;  /* 0x1ffffffe06067810 */ /* 0x001fcc0007ffe0ff */
[----:B------:R-:W0:Y:S02]  /*09c0*/  F2I.U64.TRUNC R6, R6 ;  /* 0x0000000600067311 */ /* 0x000e24000020d800 */
[----:B0-----:R-:W-:-:S04]  /*09d0*/  IMAD.WIDE.U32 R8, R6, UR10, RZ ;  /* 0x0000000a06087c25 */ /* 0x001fc8000f8e00ff */
[----:B------:R-:W-:Y:S01]  /*09e0*/  IMAD R9, R6, R5, R9 ;  /* 0x0000000506097224 */ /* 0x000fe200078e0209 */
[----:B------:R-:W-:-:S03]  /*09f0*/  IADD3 R11, P0, PT, RZ, -R8, RZ ;  /* 0x80000008ff0b7210 */ /* 0x000fc60007f1e0ff */
[----:B------:R-:W-:Y:S02]  /*0a00*/  IMAD R9, R7, UR10, R9 ;  /* 0x0000000a07097c24 */ /* 0x000fe4000f8e0209 */
[----:B------:R-:W-:-:S04]  /*0a10*/  IMAD.HI.U32 R8, R6, R11, RZ ;  /* 0x0000000b06087227 */ /* 0x000fc800078e00ff */
[----:B------:R-:W-:Y:S02]  /*0a20*/  IMAD.X R13, RZ, RZ, ~R9, P0 ;  /* 0x000000ffff0d7224 */ /* 0x000fe400000e0e09 */
[----:B------:R-:W-:Y:S02]  /*0a30*/  IMAD.MOV.U32 R9, RZ, RZ, R6 ;  /* 0x000000ffff097224 */ /* 0x000fe400078e0006 */
[-C--:B------:R-:W-:Y:S02]  /*0a40*/  IMAD R15, R7, R13.reuse, RZ ;  /* 0x0000000d070f7224 */ /* 0x080fe400078e02ff */
[----:B------:R-:W-:-:S04]  /*0a50*/  IMAD.WIDE.U32 R8, P0, R6, R13, R8 ;  /* 0x0000000d06087225 */ /* 0x000fc80007800008 */
[----:B------:R-:W-:-:S04]  /*0a60*/  IMAD.HI.U32 R13, R7, R13, RZ ;  /* 0x0000000d070d7227 */ /* 0x000fc800078e00ff */
[----:B------:R-:W-:-:S04]  /*0a70*/  IMAD.HI.U32 R8, P1, R7, R11, R8 ;  /* 0x0000000b07087227 */ /* 0x000fc80007820008 */
[----:B------:R-:W-:Y:S01]  /*0a80*/  IMAD.X R4, R13, 0x1, R7, P0 ;  /* 0x000000010d047824 */ /* 0x000fe200000e0607 */
[----:B------:R-:W-:-:S04]  /*0a90*/  IADD3 R9, P2, PT, R15, R8, RZ ;  /* 0x000000080f097210 */ /* 0x000fc80007f5e0ff */
[----:B------:R-:W-:Y:S01]  /*0aa0*/  IADD3.X R11, PT, PT, RZ, RZ, R4, P2, P1 ;  /* 0x000000ffff0b7210 */ /* 0x000fe200017e2404 */
[----:B------:R-:W-:-:S04]  /*0ab0*/  IMAD.WIDE.U32 R6, R9, UR10, RZ ;  /* 0x0000000a09067c25 */ /* 0x000fc8000f8e00ff */
[----:B------:R-:W-:Y:S01]  /*0ac0*/  IMAD R4, R9, R5, R7 ;  /* 0x0000000509047224 */ /* 0x000fe200078e0207 */
[----:B------:R-:W-:-:S03]  /*0ad0*/  IADD3 R7, P0, PT, RZ, -R6, RZ ;  /* 0x80000006ff077210 */ /* 0x000fc60007f1e0ff */
[----:B------:R-:W-:Y:S02]  /*0ae0*/  IMAD R4, R11, UR10, R4 ;  /* 0x0000000a0b047c24 */ /* 0x000fe4000f8e0204 */
[----:B------:R-:W-:-:S03]  /*0af0*/  IMAD.HI.U32 R8, R9, R7, RZ ;  /* 0x0000000709087227 */ /* 0x000fc600078e00ff */
[----:B------:R-:W-:-:S05]  /*0b00*/  IADD3.X R4, PT, PT, RZ, ~R4, RZ, P0, !PT ;  /* 0x80000004ff047210 */ /* 0x000fca00007fe4ff */
[----:B------:R-:W-:-:S04]  /*0b10*/  IMAD.WIDE.U32 R8, P0, R9, R4, R8 ;  /* 0x0000000409087225 */ /* 0x000fc80007800008 */
[C---:B------:R-:W-:Y:S02]  /*0b20*/  IMAD R6, R11.reuse, R4, RZ ;  /* 0x000000040b067224 */ /* 0x040fe400078e02ff */
[----:B------:R-:W-:-:S04]  /*0b30*/  IMAD.HI.U32 R9, P1, R11, R7, R8 ;  /* 0x000000070b097227 */ /* 0x000fc80007820008 */
[----:B------:R-:W-:Y:S01]  /*0b40*/  IMAD.HI.U32 R4, R11, R4, RZ ;  /* 0x000000040b047227 */ /* 0x000fe200078e00ff */
[----:B------:R-:W-:-:S03]  /*0b50*/  IADD3 R9, P2, PT, R6, R9, RZ ;  /* 0x0000000906097210 */ /* 0x000fc60007f5e0ff */
[----:B------:R-:W-:Y:S02]  /*0b60*/  IMAD.X R11, R4, 0x1, R11, P0 ;  /* 0x00000001040b7824 */ /* 0x000fe400000e060b */
[----:B------:R-:W-:-:S03]  /*0b70*/  IMAD.HI.U32 R6, R9, R0, RZ ;  /* 0x0000000009067227 */ /* 0x000fc600078e00ff */
[----:B------:R-:W-:Y:S01]  /*0b80*/  IADD3.X R11, PT, PT, RZ, RZ, R11, P2, P1 ;  /* 0x000000ffff0b7210 */ /* 0x000fe200017e240b */
[----:B------:R-:W-:Y:S02]  /*0b90*/  IMAD.MOV.U32 R7, RZ, RZ, RZ ;  /* 0x000000ffff077224 */ /* 0x000fe400078e00ff */
[----:B------:R-:W-:-:S04]  /*0ba0*/  IMAD.WIDE.U32 R6, R9, R3, R6 ;  /* 0x0000000309067225 */ /* 0x000fc800078e0006 */
[C---:B------:R-:W-:Y:S02]  /*0bb0*/  IMAD R9, R11.reuse, R3, RZ ;  /* 0x000000030b097224 */ /* 0x040fe400078e02ff */
[----:B------:R-:W-:-:S04]  /*0bc0*/  IMAD.HI.U32 R6, P0, R11, R0, R6 ;  /* 0x000000000b067227 */ /* 0x000fc80007800006 */
[----:B------:R-:W-:Y:S01]  /*0bd0*/  IMAD.HI.U32 R4, R11, R3, RZ ;  /* 0x000000030b047227 */ /* 0x000fe200078e00ff */
[----:B------:R-:W-:-:S03]  /*0be0*/  IADD3 R8, P1, PT, R9, R6, RZ ;  /* 0x0000000609087210 */ /* 0x000fc60007f3e0ff */
[----:B------:R-:W-:Y:S02]  /*0bf0*/  IMAD.X R4, RZ, RZ, R4, P0 ;  /* 0x000000ffff047224 */ /* 0x000fe400000e0604 */
[----:B------:R-:W-:-:S03]  /*0c00*/  IMAD.WIDE.U32 R6, R8, UR10, RZ ;  /* 0x0000000a08067c25 */ /* 0x000fc6000f8e00ff */
[----:B------:R-:W-:Y:S01]  /*0c10*/  IADD3.X R4, PT, PT, RZ, R4, RZ, P1, !PT ;  /* 0x00000004ff047210 */ /* 0x000fe20000ffe4ff */
[----:B------:R-:W-:Y:S01]  /*0c20*/  IMAD R7, R8, R5, R7 ;  /* 0x0000000508077224 */ /* 0x000fe200078e0207 */
[----:B------:R-:W-:-:S03]  /*0c30*/  IADD3 R9, P1, PT, -R6, R0, RZ ;  /* 0x0000000006097210 */ /* 0x000fc60007f3e1ff */
[----:B------:R-:W-:Y:S01]  /*0c40*/  IMAD R4, R4, UR10, R7 ;  /* 0x0000000a04047c24 */ /* 0x000fe2000f8e0207 */
[----:B------:R-:W-:Y:S01]  /*0c50*/  ISETP.GE.U32.AND P0, PT, R9, UR10, PT ;  /* 0x0000000a09007c0c */ /* 0x000fe2000bf06070 */
[----:B------:R-:W-:Y:S02]  /*0c60*/  VIADD R7, R8, 0x1 ;  /* 0x0000000108077836 */ /* 0x000fe40000000000 */
[----:B------:R-:W-:Y:S01]  /*0c70*/  IMAD.X R6, R3, 0x1, ~R4, P1 ;  /* 0x0000000103067824 */ /* 0x000fe200008e0e04 */
[----:B------:R-:W-:-:S04]  /*0c80*/  IADD3 R4, P1, PT, R9, -UR10, RZ ;  /* 0x8000000a09047c10 */ /* 0x000fc8000ff3e0ff */
[C---:B------:R-:W-:Y:S01]  /*0c90*/  ISETP.GE.U32.AND.EX P0, PT, R6.reuse, R5, PT, P0 ;  /* 0x000000050600720c */ /* 0x040fe20003f06100 */
[----:B------:R-:W-:Y:S01]  /*0ca0*/  IMAD.X R10, R6, 0x1, ~R5, P1 ;  /* 0x00000001060a7824 */ /* 0x000fe200008e0e05 */
[----:B------:R-:W-:Y:S02]  /*0cb0*/  ISETP.NE.U32.AND P1, PT, RZ, UR10, PT ;  /* 0x0000000aff007c0c */ /* 0x000fe4000bf25070 */
[----:B------:R-:W-:Y:S02]  /*0cc0*/  SEL R4, R4, R9, P0 ;  /* 0x0000000904047207 */ /* 0x000fe40000000000 */
[----:B------:R-:W-:Y:S02]  /*0cd0*/  SEL R10, R10, R6, P0 ;  /* 0x000000060a0a7207 */ /* 0x000fe40000000000 */
[----:B------:R-:W-:Y:S02]  /*0ce0*/  SEL R7, R7, R8, P0 ;  /* 0x0000000807077207 */ /* 0x000fe40000000000 */
[----:B------:R-:W-:Y:S01]  /*0cf0*/  ISETP.GE.U32.AND P0, PT, R4, UR10, PT ;  /* 0x0000000a04007c0c */ /* 0x000fe2000bf06070 */
[----:B------:R-:W-:Y:S01]  /*0d00*/  IMAD.MOV.U32 R4, RZ, RZ, R2 ;  /* 0x000000ffff047224 */ /* 0x000fe200078e0002 */
[----:B------:R-:W-:-:S02]  /*0d10*/  IADD3 R6, PT, PT, R7, 0x1, RZ ;  /* 0x0000000107067810 */ /* 0x000fc40007ffe0ff */
[----:B------:R-:W-:Y:S02]  /*0d20*/  ISETP.GE.U32.AND.EX P0, PT, R10, R5, PT, P0 ;  /* 0x000000050a00720c */ /* 0x000fe40003f06100 */
[----:B------:R-:W-:Y:S01]  /*0d30*/  ISETP.NE.AND.EX P1, PT, R5, RZ, PT, P1 ;  /* 0x000000ff0500720c */ /* 0x000fe20003f25310 */
[----:B------:R-:W-:Y:S01]  /*0d40*/  IMAD.MOV.U32 R5, RZ, RZ, 0x0 ;  /* 0x00000000ff057424 */ /* 0x000fe200078e00ff */
[----:B------:R-:W-:-:S04]  /*0d50*/  SEL R6, R6, R7, P0 ;  /* 0x0000000706067207 */ /* 0x000fc80000000000 */
[----:B------:R-:W-:Y:S01]  /*0d60*/  SEL R6, R6, 0xffffffff, P1 ;  /* 0xffffffff06067807 */ /* 0x000fe20000800000 */
[----:B------:R-:W-:Y:S06]  /*0d70*/  RET.REL.NODEC R4 `(_ZN6caffe284_GLOBAL__N__60_tmpxft_00006d50_00000000_7_reduce_front_back_max_ops_cpp1_ii_54c781a923rowwise_max_grad_kernelEiiPKfS2_S2_PKiPf) ;  /* 0xfffffff004a07950 */ /* 0x000fec0003c3ffff */
        .weak           $__internal_1_$__cuda_sm20_rem_u64
        .type           $__internal_1_$__cuda_sm20_rem_u64,@function
        .size           $__internal_1_$__cuda_sm20_rem_u64,(.L_x_42 - $__internal_1_$__cuda_sm20_rem_u64)
$__internal_1_$__cuda_sm20_rem_u64:
[----:B------:R-:W0:Y:S02]  /*0d80*/  LDCU UR4, c[0x0][0x384] ;  /* 0x00007080ff0477ac */ /* 0x000e240008000800 */
[----:B0-----:R-:W0:Y:S08]  /*0d90*/  I2F.U64.RP R5, UR4 ;  /* 0x0000000400057d12 */ /* 0x001e300008309000 */
[----:B0-----:R-:W0:Y:S02]  /*0da0*/  MUFU.RCP R5, R5 ;  /* 0x0000000500057308 */ /* 0x001e240000001000 */
[----:B0-----:R-:W-:-:S06]  /*0db0*/  VIADD R6, R5, 0x1ffffffe ;  /* 0x1ffffffe05067836 */ /* 0x001fcc0000000000 */
[----:B------:R-:W0:Y:S02]  /*0dc0*/  F2I.U64.TRUNC R6, R6 ;  /* 0x0000000600067311 */ /* 0x000e24000020d800 */
[----:B0-----:R-:W-:-:S04]  /*0dd0*/  IMAD.WIDE.U32 R8, R6, UR4, RZ ;  /* 0x0000000406087c25 */ /* 0x001fc8000f8e00ff */
[----:B------:R-:W-:Y:S01]  /*0de0*/  IMAD R9, R6, UR5, R9 ;  /* 0x0000000506097c24 */ /* 0x000fe2000f8e0209 */
[----:B------:R-:W-:-:S03]  /*0df0*/  IADD3 R11, P0, PT, RZ, -R8, RZ ;  /* 0x80000008ff0b7210 */ /* 0x000fc60007f1e0ff */
[----:B------:R-:W-:Y:S02]  /*0e00*/  IMAD R9, R7, UR4, R9 ;  /* 0x0000000407097c24 */ /* 0x000fe4000f8e0209 */
[----:B------:R-:W-:-:S03]  /*0e10*/  IMAD.HI.U32 R8, R6, R11, RZ ;  /* 0x0000000b06087227 */ /* 0x000fc600078e00ff */
[----:B------:R-:W-:Y:S01]  /*0e20*/  IADD3.X R13, PT, PT, RZ, ~R9, RZ, P0, !PT ;  /* 0x80000009ff0d7210 */ /* 0x000fe200007fe4ff */
[----:B------:R-:W-:-:S04]  /*0e30*/  IMAD.MOV.U32 R9, RZ, RZ, R6 ;  /* 0x000000ffff097224 */ /* 0x000fc800078e0006 */
[----:B------:R-:W-:-:S04]  /*0e40*/  IMAD.WIDE.U32 R8, P0, R6, R13, R8 ;  /* 0x0000000d06087225 */ /* 0x000fc80007800008 */
[C---:B------:R-:W-:Y:S02]  /*0e50*/  IMAD R15, R7.reuse, R13, RZ ;  /* 0x0000000d070f7224 */ /* 0x040fe400078e02ff */
[----:B------:R-:W-:-:S04]  /*0e60*/  IMAD.HI.U32 R8, P1, R7, R11, R8 ;  /* 0x0000000b07087227 */ /* 0x000fc80007820008 */
[----:B------:R-:W-:Y:S01]  /*0e70*/  IMAD.HI.U32 R5, R7, R13, RZ ;  /* 0x0000000d07057227 */ /* 0x000fe200078e00ff */
[----:B------:R-:W-:-:S03]  /*0e80*/  IADD3 R9, P2, PT, R15, R8, RZ ;  /* 0x000000080f097210 */ /* 0x000fc60007f5e0ff */
[----:B------:R-:W-:Y:S02]  /*0e90*/  IMAD.X R5, R5, 0x1, R7, P0 ;  /* 0x0000000105057824 */ /* 0x000fe400000e0607 */
[----:B------:R-:W-:-:S03]  /*0ea0*/  IMAD.WIDE.U32 R6, R9, UR4, RZ ;  /* 0x0000000409067c25 */ /* 0x000fc6000f8e00ff */
[----:B------:R-:W-:Y:S01]  /*0eb0*/  IADD3.X R5, PT, PT, RZ, RZ, R5, P2, P1 ;  /* 0x000000ffff057210 */ /* 0x000fe200017e2405 */
[----:B------:R-:W-:Y:S01]  /*0ec0*/  IMAD R8, R9, UR5, R7 ;  /* 0x0000000509087c24 */ /* 0x000fe2000f8e0207 */
[----:B------:R-:W-:-:S03]  /*0ed0*/  IADD3 R7, P0, PT, RZ, -R6, RZ ;  /* 0x80000006ff077210 */ /* 0x000fc60007f1e0ff */
[----:B------:R-:W-:Y:S02]  /*0ee0*/  IMAD R6, R5, UR4, R8 ;  /* 0x0000000405067c24 */ /* 0x000fe4000f8e0208 */
[----:B------:R-:W-:-:S04]  /*0ef0*/  IMAD.HI.U32 R8, R9, R7, RZ ;  /* 0x0000000709087227 */ /* 0x000fc800078e00ff */
[----:B------:R-:W-:-:S04]  /*0f00*/  IMAD.X R6, RZ, RZ, ~R6, P0 ;  /* 0x000000ffff067224 */ /* 0x000fc800000e0e06 */
[----:B------:R-:W-:-:S04]  /*0f10*/  IMAD.WIDE.U32 R8, P0, R9, R6, R8 ;  /* 0x0000000609087225 */ /* 0x000fc80007800008 */
[C---:B------:R-:W-:Y:S02]  /*0f20*/  IMAD R10, R5.reuse, R6, RZ ;  /* 0x00000006050a7224 */ /* 0x040fe400078e02ff */
[----:B------:R-:W-:-:S04]  /*0f30*/  IMAD.HI.U32 R9, P1, R5, R7, R8 ;  /* 0x0000000705097227 */ /* 0x000fc80007820008 */
[----:B------:R-:W-:Y:S01]  /*0f40*/  IMAD.HI.U32 R6, R5, R6, RZ ;  /* 0x0000000605067227 */ /* 0x000fe200078e00ff */
[----:B------:R-:W-:-:S03]  /*0f50*/  IADD3 R9, P2, PT, R10, R9, RZ ;  /* 0x000000090a097210 */ /* 0x000fc60007f5e0ff */
[----:B------:R-:W-:Y:S01]  /*0f60*/  IMAD.MOV.U32 R7, RZ, RZ, RZ ;  /* 0x000000ffff077224 */ /* 0x000fe200078e00ff */
[----:B------:R-:W-:Y:S01]  /*0f70*/  IADD3.X R5, PT, PT, R6, R5, RZ, P0, !PT ;  /* 0x0000000506057210 */ /* 0x000fe200007fe4ff */
[----:B------:R-:W-:-:S03]  /*0f80*/  IMAD.HI.U32 R6, R9, R0, RZ ;  /* 0x0000000009067227 */ /* 0x000fc600078e00ff */
[----:B------:R-:W-:Y:S01]  /*0f90*/  IADD3.X R5, PT, PT, RZ, RZ, R5, P2, P1 ;  /* 0x000000ffff057210 */ /* 0x000fe200017e2405 */
[----:B------:R-:W-:-:S04]  /*0fa0*/  IMAD.WIDE.U32 R6, R9, R3, R6 ;  /* 0x0000000309067225 */ /* 0x000fc800078e0006 */
[C---:B------:R-:W-:Y:S02]  /*0fb0*/  IMAD R9, R5.reuse, R3, RZ ;  /* 0x0000000305097224 */ /* 0x040fe400078e02ff */
[----:B------:R-:W-:-:S04]  /*0fc0*/  IMAD.HI.U32 R6, P0, R5, R0, R6 ;  /* 0x0000000005067227 */ /* 0x000fc80007800006 */
[----:B------:R-:W-:Y:S01]  /*0fd0*/  IMAD.HI.U32 R5, R5, R3, RZ ;  /* 0x0000000305057227 */ /* 0x000fe200078e00ff */
[----:B------:R-:W-:-:S03]  /*0fe0*/  IADD3 R9, P1, PT, R9, R6, RZ ;  /* 0x0000000609097210 */ /* 0x000fc60007f3e0ff */
[----:B------:R-:W-:Y:S02]  /*0ff0*/  IMAD.X R5, RZ, RZ, R5, P0 ;  /* 0x000000ffff057224 */ /* 0x000fe400000e0605 */
[----:B------:R-:W-:-:S04]  /*1000*/  IMAD.WIDE.U32 R6, R9, UR4, RZ ;  /* 0x0000000409067c25 */ /* 0x000fc8000f8e00ff */
[----:B------:R-:W-:Y:S01]  /*1010*/  IMAD.X R5, RZ, RZ, R5, P1 ;  /* 0x000000ffff057224 */ /* 0x000fe200008e0605 */
[----:B------:R-:W-:Y:S01]  /*1020*/  IADD3 R6, P1, PT, -R6, R0, RZ ;  /* 0x0000000006067210 */ /* 0x000fe20007f3e1ff */
[----:B------:R-:W-:-:S03]  /*1030*/  IMAD R8, R9, UR5, R7 ;  /* 0x0000000509087c24 */ /* 0x000fc6000f8e0207 */
[----:B------:R-:W-:Y:S01]  /*1040*/  ISETP.GE.U32.AND P0, PT, R6, UR4, PT ;  /* 0x0000000406007c0c */ /* 0x000fe2000bf06070 */
[----:B------:R-:W-:-:S05]  /*1050*/  IMAD R8, R5, UR4, R8 ;  /* 0x0000000405087c24 */ /* 0x000fca000f8e0208 */
[----:B------:R-:W-:Y:S02]  /*1060*/  IADD3.X R8, PT, PT, ~R8, R3, RZ, P1, !PT ;  /* 0x0000000308087210 */ /* 0x000fe40000ffe5ff */
[----:B------:R-:W-:Y:S02]  /*1070*/  IADD3 R5, P1, PT, R6, -UR4, RZ ;  /* 0x8000000406057c10 */ /* 0x000fe4000ff3e0ff */
[C---:B------:R-:W-:Y:S02]  /*1080*/  ISETP.GE.U32.AND.EX P0, PT, R8.reuse, UR5, PT, P0 ;  /* 0x0000000508007c0c */ /* 0x040fe4000bf06100 */
[----:B------:R-:W-:Y:S02]  /*1090*/  IADD3.X R7, PT, PT, R8, ~UR5, RZ, P1, !PT ;  /* 0x8000000508077c10 */ /* 0x000fe40008ffe4ff */
[----:B------:R-:W-:Y:S02]  /*10a0*/  SEL R5, R5, R6, P0 ;  /* 0x0000000605057207 */ /* 0x000fe40000000000 */
[----:B------:R-:W-:-:S02]  /*10b0*/  SEL R7, R7, R8, P0 ;  /* 0x0000000807077207 */ /* 0x000fc40000000000 */
[C---:B------:R-:W-:Y:S01]  /*10c0*/  ISETP.GE.U32.AND P0, PT, R5.reuse, UR4, PT ;  /* 0x0000000405007c0c */ /* 0x040fe2000bf06070 */
[----:B------:R-:W-:Y:S01]  /*10d0*/  VIADD R6, R5, -UR4 ;  /* 0x8000000405067c36 */ /* 0x000fe20008000000 */
[----:B------:R-:W-:Y:S02]  /*10e0*/  ISETP.NE.U32.AND P1, PT, RZ, UR4, PT ;  /* 0x00000004ff007c0c */ /* 0x000fe4000bf25070 */
[----:B------:R-:W-:Y:S02]  /*10f0*/  ISETP.GE.U32.AND.EX P0, PT, R7, UR5, PT, P0 ;  /* 0x0000000507007c0c */ /* 0x000fe4000bf06100 */
[----:B------:R-:W-:Y:S02]  /*1100*/  ISETP.NE.AND.EX P1, PT, RZ, UR5, PT, P1 ;  /* 0x00000005ff007c0c */ /* 0x000fe4000bf25310 */
[----:B------:R-:W-:Y:S01]  /*1110*/  SEL R6, R6, R5, P0 ;  /* 0x0000000506067207 */ /* 0x000fe20000000000 */
[----:B------:R-:W-:-:S03]  /*1120*/  IMAD.MOV.U32 R5, RZ, RZ, 0x0 ;  /* 0x00000000ff057424 */ /* 0x000fc600078e00ff */
[----:B------:R-:W-:Y:S01]  /*1130*/  SEL R6, R6, 0xffffffff, P1 ;  /* 0xffffffff06067807 */ /* 0x000fe20000800000 */
[----:B------:R-:W-:Y:S06]  /*1140*/  RET.REL.NODEC R4 `(_ZN6caffe284_GLOBAL__N__60_tmpxft_00006d50_00000000_7_reduce_front_back_max_ops_cpp1_ii_54c781a923rowwise_max_grad_kernelEiiPKfS2_S2_PKiPf) ;  /* 0xffffffec04ac7950 */ /* 0x000fec0003c3ffff */
.L_x_11:
[----:B------:R-:W-:-:S00]  /*1150*/  BRA `(.L_x_11) ;  /* 0xfffffffc00fc7947 */ /* 0x000fc0000383ffff */
[----:B------:R-:W-:-:S00]  /*1160*/  NOP ;  /* 0x0000000000007918 */ /* 0x000fc00000000000 */
        /* <DEDUP_REMOVED lines=9> */
.L_x_42:


//--------------------- .text._ZN6caffe284_GLOBAL__N__60_tmpxft_00006d50_00000000_7_reduce_front_back_max_ops_cpp1_ii_54c781a926columnwise_max_grad_kernelEiiPKfS2_S2_PKiPf --------------------------
	.section	.text._ZN6caffe284_GLOBAL__N__60_tmpxft_00006d50_00000000_7_reduce_front_back_max_ops_cpp1_ii_54c781a926columnwise_max_grad_kernelEiiPKfS2_S2_PKiPf,"ax",@progbits
	.align	128
        .global         _ZN6caffe284_GLOBAL__N__60_tmpxft_00006d50_00000000_7_reduce_front_back_max_ops_cpp1_ii_54c781a926columnwise_max_grad_kernelEiiPKfS2_S2_PKiPf
        .type           _ZN6caffe284_GLOBAL__N__60_tmpxft_00006d50_00000000_7_reduce_front_back_max_ops_cpp1_ii_54c781a926columnwise_max_grad_kernelEiiPKfS2_S2_PKiPf,@function
        .size           _ZN6caffe284_GLOBAL__N__60_tmpxft_00006d50_00000000_7_reduce_front_back_max_ops_cpp1_ii_54c781a926columnwise_max_grad_kernelEiiPKfS2_S2_PKiPf,(.L_x_44 - _ZN6caffe284_GLOBAL__N__60_tmpxft_00006d50_00000000_7_reduce_front_back_max_ops_cpp1_ii_54c781a926columnwise_max_grad_kernelEiiPKfS2_S2_PKiPf)
        .other          _ZN6caffe284_GLOBAL__N__60_tmpxft_00006d50_00000000_7_reduce_front_back_max_ops_cpp1_ii_54c781a926columnwise_max_grad_kernelEiiPKfS2_S2_PKiPf,@"STO_CUDA_ENTRY STV_DEFAULT"
_ZN6caffe284_GLOBAL__N__60_tmpxft_00006d50_00000000_7_reduce_front_back_max_ops_cpp1_ii_54c781a926columnwise_max_grad_kernelEiiPKfS2_S2_PKiPf:
.text._ZN6caffe284_GLOBAL__N__60_tmpxft_00006d50_00000000_7_reduce_front_back_max_ops_cpp1_ii_54c781a926columnwise_max_grad_kernelEiiPKfS2_S2_PKiPf:
        /* <DEDUP_REMOVED lines=28> */
.L_x_17:
[----:B------:R-:W-:Y:S01]  /*01c0*/  LOP3.LUT R2, R3, UR5, RZ, 0xfc, !PT ;  /* 0x0000000503027c12 */ /* 0x000fe2000f8efcff */
[----:B------:R-:W-:Y:S03]  /*01d0*/  BSSY.RECONVERGENT B1, `(.L_x_14) ;  /* 0x0000020000017945 */ /* 0x000fe60003800200 */
[----:B------:R-:W-:-:S13]  /*01e0*/  ISETP.NE.U32.AND P0, PT, R2, RZ, PT ;  /* 0x000000ff0200720c */ /* 0x000fda0003f05070 */
[----:B------:R-:W-:Y:S05]  /*01f0*/  @!P0 BRA `(.L_x_15) ;  /* 0x0000000000208947 */ /* 0x000fea0003800000 */
[----:B------:R-:W-:-:S07]  /*0200*/  MOV R2, 0x220 ;  /* 0x0000022000027802 */ /* 0x000fce0000000f00 */
[----:B0-----:R-:W-:Y:S05]  /*0210*/  CALL.REL.NOINC `($__internal_2_$__cuda_sm20_div_u64) ;  /* 0x0000000400d47944 */ /* 0x001fea0003c00000 */
[----:B------:R-:W-:Y:S01]  /*0220*/  IMAD.MOV.U32 R2, RZ, RZ, R6 ;  /* 0x000000ffff027224 */ /* 0x000fe200078e0006 */
[----:B------:R-:W-:Y:S01]  /*0230*/  MOV R4, 0x260 ;  /* 0x0000026000047802 */ /* 0x000fe20000000f00 */
[----:B------:R-:W-:-:S07]  /*0240*/  IMAD.U32 R5, RZ, RZ, UR5 ;  /* 0x00000005ff057e24 */ /* 0x000fce000f8e00ff */
[----:B------:R-:W-:Y:S05]  /*0250*/  CALL.REL.NOINC `($__internal_3_$__cuda_sm20_rem_u64) ;  /* 0x0000000800c47944 */ /* 0x000fea0003c00000 */
[----:B------:R-:W-:Y:S01]  /*0260*/  IMAD.MOV.U32 R4, RZ, RZ, R6 ;  /* 0x000000ffff047224 */ /* 0x000fe200078e0006 */
[----:B------:R-:W-:Y:S06]  /*0270*/  BRA `(.L_x_16) ;  /* 0x0000000000547947 */ /* 0x000fec0003800000 */
.L_x_15:
        /* <DEDUP_REMOVED lines=21> */
.L_x_16:
[----:B0-----:R-:W-:Y:S05]  /*03d0*/  BSYNC.RECONVERGENT B1 ;  /* 0x0000000000017941 */ /* 0x001fea0003800200 */
.L_x_14:
[----:B------:R-:W-:Y:S01]  /*03e0*/  SHF.R.S32.HI R5, RZ, 0x1f, R4 ;  /* 0x0000001fff057819 */ /* 0x000fe20000011404 */
[----:B------:R-:W0:Y:S01]  /*03f0*/  LDC.64 R6, c[0x0][0x390] ;  /* 0x0000e400ff067b82 */ /* 0x000e220000000a00 */
[----:B------:R-:W-:-:S04]  /*0400*/  LEA R12, P0, R4, UR16, 0x2 ;  /* 0x00000010040c7c11 */ /* 0x000fc8000f8010ff */
[----:B------:R-:W-:-:S03]  /*0410*/  LEA.HI.X R13, R4, UR17, R5, 0x2, P0 ;  /* 0x00000011040d7c11 */ /* 0x000fc600080f1405 */
[----:B------:R-:W1:Y:S03]  /*0420*/  LDC.64 R10, c[0x0][0x398] ;  /* 0x0000e600ff0a7b82 */ /* 0x000e660000000a00 */
[----:B------:R-:W2:Y:S01]  /*0430*/  LDG.E R13, desc[UR8][R12.64] ;  /* 0x000000080c0d7981 */ /* 0x000ea2000c1e1900 */
[C---:B------:R-:W-:Y:S01]  /*0440*/  IMAD.SHL.U32 R15, R0.reuse, 0x4, RZ ;  /* 0x00000004000f7824 */ /* 0x040fe200078e00ff */
[----:B------:R-:W-:Y:S02]  /*0450*/  SHF.L.U64.HI R14, R0, 0x2, R3 ;  /* 0x00000002000e7819 */ /* 0x000fe40000010203 */
[----:B--2---:R-:W-:-:S13]  /*0460*/  ISETP.GE.AND P0, PT, R2, R13, PT ;  /* 0x0000000d0200720c */ /* 0x004fda0003f06270 */
[----:B------:R-:W2:Y:S01]  /*0470*/  @!P0 LDC.64 R8, c[0x0][0x388] ;  /* 0x0000e200ff088b82 */ /* 0x000ea20000000a00 */
[----:B------:R-:W-:Y:S02]  /*0480*/  @!P0 SHF.R.S32.HI R5, RZ, 0x1f, R4 ;  /* 0x0000001fff058819 */ /* 0x000fe40000011404 */
[C---:B0-----:R-:W-:Y:S02]  /*0490*/  @!P0 IADD3 R6, P2, PT, R15.reuse, R6, RZ ;  /* 0x000000060f068210 */ /* 0x041fe40007f5e0ff */
[C---:B------:R-:W-:Y:S01]  /*04a0*/  @!P0 SHF.L.U64.HI R2, R4.reuse, 0x2, R5 ;  /* 0x0000000204028819 */ /* 0x040fe20000010205 */
[----:B------:R-:W-:Y:S01]  /*04b0*/  @!P0 IMAD.SHL.U32 R5, R4, 0x4, RZ ;  /* 0x0000000404058824 */ /* 0x000fe200078e00ff */
[----:B------:R-:W-:Y:S02]  /*04c0*/  IADD3 R4, P1, PT, R15, UR18, RZ ;  /* 0x000000120f047c10 */ /* 0x000fe4000ff3e0ff */
[----:B------:R-:W-:Y:S02]  /*04d0*/  @!P0 IADD3.X R7, PT, PT, R14, R7, RZ, P2, !PT ;  /* 0x000000070e078210 */ /* 0x000fe400017fe4ff */
[----:B-1----:R-:W-:-:S05]  /*04e0*/  @!P0 IADD3 R10, P3, PT, R5, R10, RZ ;  /* 0x0000000a050a8210 */ /* 0x002fca0007f7e0ff */
        /* <DEDUP_REMOVED lines=17> */
.L_x_13:
[----:B------:R-:W-:Y:S05]  /*0600*/  EXIT ;  /* 0x000000000000794d */ /* 0x000fea0003800000 */
.L_x_12:
[----:B------:R-:W-:Y:S01]  /*0610*/  BSSY.RECONVERGENT B0, `(.L_x_18) ;  /* 0x0000034000007945 */ /* 0x000fe20003800200 */
.L_x_22:
[----:B------:R-:W-:Y:S01]  /*0620*/  LOP3.LUT R2, R3, UR5, RZ, 0xfc, !PT ;  /* 0x0000000503027c12 */ /* 0x000fe2000f8efcff */
[----:B------:R-:W-:Y:S03]  /*0630*/  BSSY.RECONVERGENT B1, `(.L_x_19) ;  /* 0x0000019000017945 */ /* 0x000fe60003800200 */
[----:B------:R-:W-:-:S13]  /*0640*/  ISETP.NE.U32.AND P0, PT, R2, RZ, PT ;  /* 0x000000ff0200720c */ /* 0x000fda0003f05070 */
[----:B------:R-:W-:Y:S05]  /*0650*/  @!P0 BRA `(.L_x_20) ;  /* 0x0000000000148947 */ /* 0x000fea0003800000 */
[----:B------:R-:W-:Y:S01]  /*0660*/  IMAD.U32 R5, RZ, RZ, UR5 ;  /* 0x00000005ff057e24 */ /* 0x000fe2000f8e00ff */
[----:B------:R-:W-:-:S07]  /*0670*/  MOV R4, 0x690 ;  /* 0x0000069000047802 */ /* 0x000fce0000000f00 */
[----:B0-----:R-:W-:Y:S05]  /*0680*/  CALL.REL.NOINC `($__internal_3_$__cuda_sm20_rem_u64) ;  /* 0x0000000400b87944 */ /* 0x001fea0003c00000 */
[----:B------:R-:W-:Y:S01]  /*0690*/  MOV R2, R6 ;  /* 0x0000000600027202 */ /* 0x000fe20000000f00 */
[----:B------:R-:W-:Y:S06]  /*06a0*/  BRA `(.L_x_21) ;  /* 0x0000000000447947 */ /* 0x000fec0003800000 */
.L_x_20:
[----:B0-----:R-:W0:Y:S01]  /*06b0*/  I2F.U32.RP R6, UR15 ;  /* 0x0000000f00067d06 */ /* 0x001e220008209000 */
[----:B------:R-:W-:-:S07]  /*06c0*/  ISETP.NE.U32.AND P1, PT, RZ, UR15, PT ;  /* 0x0000000fff007c0c */ /* 0x000fce000bf25070 */
[----:B0-----:R-:W0:Y:S02]  /*06d0*/  MUFU.RCP R6, R6 ;  /* 0x0000000600067308 */ /* 0x001e240000001000 */
[----:B0-----:R-:W-:-:S06]  /*06e0*/  VIADD R4, R6, 0xffffffe ;  /* 0x0ffffffe06047836 */ /* 0x001fcc0000000000 */
[----:B------:R0:W1:Y:S02]  /*06f0*/  F2I.FTZ.U32.TRUNC.NTZ R5, R4 ;  /* 0x0000000400057305 */ /* 0x000064000021f000 */
[----:B0-----:R-:W-:Y:S02]  /*0700*/  IMAD.MOV.U32 R4, RZ, RZ, RZ ;  /* 0x000000ffff047224 */ /* 0x001fe400078e00ff */
[----:B-1----:R-:W-:-:S04]  /*0710*/  IMAD.MOV R7, RZ, RZ, -R5 ;  /* 0x000000ffff077224 */ /* 0x002fc800078e0a05 */
[----:B------:R-:W-:-:S04]  /*0720*/  IMAD R7, R7, UR15, RZ ;  /* 0x0000000f07077c24 */ /* 0x000fc8000f8e02ff */
[----:B------:R-:W-:-:S06]  /*0730*/  IMAD.HI.U32 R7, R5, R7, R4 ;  /* 0x0000000705077227 */ /* 0x000fcc00078e0004 */
[----:B------:R-:W-:-:S05]  /*0740*/  IMAD.HI.U32 R2, R7, R0, RZ ;  /* 0x0000000007027227 */ /* 0x000fca00078e00ff */
[----:B------:R-:W-:-:S05]  /*0750*/  IADD3 R5, PT, PT, -R2, RZ, RZ ;  /* 0x000000ff02057210 */ /* 0x000fca0007ffe1ff */
[----:B------:R-:W-:-:S05]  /*0760*/  IMAD R2, R5, UR15, R0 ;  /* 0x0000000f05027c24 */ /* 0x000fca000f8e0200 */
[----:B------:R-:W-:-:S13]  /*0770*/  ISETP.GE.U32.AND P0, PT, R2, UR15, PT ;  /* 0x0000000f02007c0c */ /* 0x000fda000bf06070 */
[----:B------:R-:W-:-:S05]  /*0780*/  @P0 VIADD R2, R2, -UR15 ;  /* 0x8000000f02020c36 */ /* 0x000fca0008000000 */
[----:B------:R-:W-:-:S13]  /*0790*/  ISETP.GE.U32.AND P0, PT, R2, UR15, PT ;  /* 0x0000000f02007c0c */ /* 0x000fda000bf06070 */
[----:B------:R-:W-:Y:S01]  /*07a0*/  @P0 VIADD R2, R2, -UR15 ;  /* 0x8000000f02020c36 */ /* 0x000fe20008000000 */
[----:B------:R-:W-:-:S07]  /*07b0*/  @!P1 LOP3.LUT R2, RZ, UR15, RZ, 0x33, !PT ;  /* 0x0000000fff029c12 */ /* 0x000fce000f8e33ff */
.L_x_21:
[----:B------:R-:W-:Y:S05]  /*07c0*/  BSYNC.RECONVERGENT B1 ;  /* 0x0000000000017941 */ /* 0x000fea0003800200 */
.L_x_19:
[----:B------:R-:W-:Y:S01]  /*07d0*/  IMAD.SHL.U32 R8, R2, 0x4, RZ ;  /* 0x0000000402087824 */ /* 0x000fe200078e00ff */
[C---:B------:R-:W-:Y:S02]  /*07e0*/  SHF.L.U32 R10, R0.reuse, 0x2, RZ ;  /* 0x00000002000a7819 */ /* 0x040fe400000006ff */
[----:B------:R-:W-:Y:S02]  /*07f0*/  SHF.R.S32.HI R5, RZ, 0x1f, R2 ;  /* 0x0000001fff057819 */ /* 0x000fe40000011402 */
        /* <DEDUP_REMOVED lines=22> */
.L_x_18:
[----:B------:R-:W-:Y:S05]  /*0960*/  EXIT ;  /* 0x000000000000794d */ /* 0x000fea0003800000 */
        .weak           $__internal_2_$__cuda_sm20_div_u64
        .type           $__internal_2_$__cuda_sm20_div_u64,@function
        .size           $__internal_2_$__cuda_sm20_div_u64,($__internal_3_$__cuda_sm20_rem_u64 - $__internal_2_$__cuda_sm20_div_u64)
$__internal_2_$__cuda_sm20_div_u64:
        /* <DEDUP_REMOVED lines=9> */
[----:B------:R-:W-:-:S04]  /*0a00*/  IMAD.HI.U32 R6, R4, R9, RZ ;  /* 0x0000000904067227 */ /* 0x000fc800078e00ff */
[----:B------:R-:W-:Y:S01]  /*0a10*/  IMAD.X R11, RZ, RZ, ~R7, P0 ;  /* 0x000000ffff0b7224 */ /* 0x000fe200000e0e07 */
[----:B------:R-:W-:-:S03]  /*0a20*/  MOV R7, R4 ;  /* 0x0000000400077202 */ /* 0x000fc60000000f00 */
[-C--:B------:R-:W-:Y:S02]  /*0a30*/  IMAD R13, R5, R11.reuse, RZ ;  /* 0x0000000b050d7224 */ /* 0x080fe400078e02ff */
[----:B------:R-:W-:-:S04]  /*0a40*/  IMAD.WIDE.U32 R6, P0, R4, R11, R6 ;  /* 0x0000000b04067225 */ /* 0x000fc80007800006 */
[----:B------:R-:W-:-:S04]  /*0a50*/  IMAD.HI.U32 R11, R5, R11, RZ ;  /* 0x0000000b050b7227 */ /* 0x000fc800078e00ff */
[----:B------:R-:W-:-:S05]  /*0a60*/  IMAD.HI.U32 R6, P1, R5, R9, R6 ;  /* 0x0000000905067227 */ /* 0x000fca0007820006 */
[----:B------:R-:W-:Y:S01]  /*0a70*/  IADD3 R7, P2, PT, R13, R6, RZ ;  /* 0x000000060d077210 */ /* 0x000fe20007f5e0ff */
[----:B------:R-:W-:-:S04]  /*0a80*/  IMAD.X R6, R11, 0x1, R5, P0 ;  /* 0x000000010b067824 */ /* 0x000fc800000e0605 */
[----:B------:R-:W-:Y:S01]  /*0a90*/  IMAD.WIDE.U32 R4, R7, UR4, RZ ;  /* 0x0000000407047c25 */ /* 0x000fe2000f8e00ff */
[----:B------:R-:W-:-:S03]  /*0aa0*/  IADD3.X R9, PT, PT, RZ, RZ, R6, P2, P1 ;  /* 0x000000ffff097210 */ /* 0x000fc600017e2406 */
        /* <DEDUP_REMOVED lines=8> */
[----:B------:R-:W-:Y:S02]  /*0b30*/  HFMA2 R5, -RZ, RZ, 0, 0 ;  /* 0x00000000ff057431 */ /* 0x000fe400000001ff */
[----:B------:R-:W-:Y:S01]  /*0b40*/  IMAD.HI.U32 R4, R9, R4, RZ ;  /* 0x0000000409047227 */ /* 0x000fe200078e00ff */
[----:B------:R-:W-:-:S03]  /*0b50*/  IADD3 R7, P2, PT, R8, R7, RZ ;  /* 0x0000000708077210 */ /* 0x000fc60007f5e0ff */
[----:B------:R-:W-:Y:S02]  /*0b60*/  IMAD.X R9, R4, 0x1, R9, P0 ;  /* 0x0000000104097824 */ /* 0x000fe400000e0609 */
        /* <DEDUP_REMOVED lines=11> */
[C---:B------:R-:W-:Y:S01]  /*0c20*/  IMAD R5, R7.reuse, UR5, R5 ;  /* 0x0000000507057c24 */ /* 0x040fe2000f8e0205 */
[----:B------:R-:W-:Y:S02]  /*0c30*/  IADD3 R4, PT, PT, R7, 0x1, RZ ;  /* 0x0000000107047810 */ /* 0x000fe40007ffe0ff */
[----:B------:R-:W-:Y:S01]  /*0c40*/  ISETP.GE.U32.AND P0, PT, R10, UR4, PT ;  /* 0x000000040a007c0c */ /* 0x000fe2000bf06070 */
[----:B------:R-:W-:-:S04]  /*0c50*/  IMAD R6, R6, UR4, R5 ;  /* 0x0000000406067c24 */ /* 0x000fc8000f8e0205 */
[----:B------:R-:W-:Y:S01]  /*0c60*/  IMAD.X R9, R3, 0x1, ~R6, P1 ;  /* 0x0000000103097824 */ /* 0x000fe200008e0e06 */
[----:B------:R-:W-:-:S04]  /*0c70*/  IADD3 R5, P1, PT, R10, -UR4, RZ ;  /* 0x800000040a057c10 */ /* 0x000fc8000ff3e0ff */
[C---:B------:R-:W-:Y:S02]  /*0c80*/  ISETP.GE.U32.AND.EX P0, PT, R9.reuse, UR5, PT, P0 ;  /* 0x0000000509007c0c */ /* 0x040fe4000bf06100 */
[----:B------:R-:W-:Y:S02]  /*0c90*/  IADD3.X R8, PT, PT, R9, ~UR5, RZ, P1, !PT ;  /* 0x8000000509087c10 */ /* 0x000fe40008ffe4ff */
[----:B------:R-:W-:Y:S02]  /*0ca0*/  SEL R5, R5, R10, P0 ;  /* 0x0000000a05057207 */ /* 0x000fe40000000000 */
[----:B------:R-:W-:Y:S01]  /*0cb0*/  SEL R7, R4, R7, P0 ;  /* 0x0000000704077207 */ /* 0x000fe20000000000 */
[----:B------:R-:W-:Y:S01]  /*0cc0*/  IMAD.MOV.U32 R4, RZ, RZ, R2 ;  /* 0x000000ffff047224 */ /* 0x000fe200078e0002 */
[----:B------:R-:W-:Y:S02]  /*0cd0*/  SEL R8, R8, R9, P0 ;  /* 0x0000000908087207 */ /* 0x000fe40000000000 */
[----:B------:R-:W-:Y:S01]  /*0ce0*/  ISETP.GE.U32.AND P0, PT, R5, UR4, PT ;  /* 0x0000000405007c0c */ /* 0x000fe2000bf06070 */
[----:B------:R-:W-:Y:S01]  /*0cf0*/  VIADD R6, R7, 0x1 ;  /* 0x0000000107067836 */ /* 0x000fe20000000000 */
[----:B------:R-:W-:Y:S01]  /*0d00*/  ISETP.NE.U32.AND P1, PT, RZ, UR4, PT ;  /* 0x00000004ff007c0c */ /* 0x000fe2000bf25070 */
[----:B------:R-:W-:Y:S01]  /*0d10*/  IMAD.MOV.U32 R5, RZ, RZ, 0x0 ;  /* 0x00000000ff057424 */ /* 0x000fe200078e00ff */
[----:B------:R-:W-:-:S02]  /*0d20*/  ISETP.GE.U32.AND.EX P0, PT, R8, UR5, PT, P0 ;  /* 0x0000000508007c0c */ /* 0x000fc4000bf06100 */
[----:B------:R-:W-:Y:S02]  /*0d30*/  ISETP.NE.AND.EX P1, PT, RZ, UR5, PT, P1 ;  /* 0x00000005ff007c0c */ /* 0x000fe4000bf25310 */
[----:B------:R-:W-:-:S04]  /*0d40*/  SEL R6, R6, R7, P0 ;  /* 0x0000000706067207 */ /* 0x000fc80000000000 */
[----:B------:R-:W-:Y:S01]  /*0d50*/  SEL R6, R6, 0xffffffff, P1 ;  /* 0xffffffff06067807 */ /* 0x000fe20000800000 */
[----:B------:R-:W-:Y:S06]  /*0d60*/  RET.REL.NODEC R4 `(_ZN6caffe284_GLOBAL__N__60_tmpxft_00006d50_00000000_7_reduce_front_back_max_ops_cpp1_ii_54c781a926columnwise_max_grad_kernelEiiPKfS2_S2_PKiPf) ;  /* 0xfffffff004a47950 */ /* 0x000fec0003c3ffff */
        .weak           $__internal_3_$__cuda_sm20_rem_u64
        .type           $__internal_3_$__cuda_sm20_rem_u64,@function
        .size           $__internal_3_$__cuda_sm20_rem_u64,(.L_x_44 - $__internal_3_$__cuda_sm20_rem_u64)
$__internal_3_$__cuda_sm20_rem_u64:
[----:B------:R-:W-:Y:S01]  /*0d70*/  MOV R10, UR10 ;  /* 0x0000000a000a7c02 */ /* 0x000fe20008000f00 */
[----:B------:R-:W-:-:S05]  /*0d80*/  IMAD.MOV.U32 R11, RZ, RZ, R5 ;  /* 0x000000ffff0b7224 */ /* 0x000fca00078e0005 */
[----:B------:R-:W0:Y:S08]  /*0d90*/  I2F.U64.RP R10, R10 ;  /* 0x0000000a000a7312 */ /* 0x000e300000309000 */
[----:B0-----:R-:W0:Y:S02]  /*0da0*/  MUFU.RCP R6, R10 ;  /* 0x0000000a00067308 */ /* 0x001e240000001000 */
[----:B0-----:R-:W-:-:S06]  /*0db0*/  VIADD R6, R6, 0x1ffffffe ;  /* 0x1ffffffe06067836 */ /* 0x001fcc0000000000 */
[----:B------:R-:W0:Y:S02]  /*0dc0*/  F2I.U64.TRUNC R6, R6 ;  /* 0x0000000600067311 */ /* 0x000e24000020d800 */
[----:B0-----:R-:W-:-:S04]  /*0dd0*/  IMAD.WIDE.U32 R8, R6, UR10, RZ ;  /* 0x0000000a06087c25 */ /* 0x001fc8000f8e00ff */
[----:B------:R-:W-:Y:S01]  /*0de0*/  IMAD R9, R6, R5, R9 ;  /* 0x0000000506097224 */ /* 0x000fe200078e0209 */
        /* <DEDUP_REMOVED lines=13> */
[----:B------:R-:W-:Y:S01]  /*0ec0*/  IMAD R8, R9, R5, R7 ;  /* 0x0000000509087224 */ /* 0x000fe200078e0207 */
        /* <DEDUP_REMOVED lines=22> */
[----:B------:R-:W-:-:S03]  /*1030*/  IMAD R9, R9, R5, R7 ;  /* 0x0000000509097224 */ /* 0x000fc600078e0207 */
[----:B------:R-:W-:Y:S01]  /*1040*/  ISETP.GE.U32.AND P0, PT, R6, UR10, PT ;  /* 0x0000000a06007c0c */ /* 0x000fe2000bf06070 */
[----:B------:R-:W-:-:S04]  /*1050*/  IMAD R8, R8, UR10, R9 ;  /* 0x0000000a08087c24 */ /* 0x000fc8000f8e0209 */
[----:B------:R-:W-:Y:S01]  /*1060*/  IMAD.X R10, R3, 0x1, ~R8, P1 ;  /* 0x00000001030a7824 */ /* 0x000fe200008e0e08 */
[----:B------:R-:W-:-:S04]  /*1070*/  IADD3 R7, P1, PT, R6, -UR10, RZ ;  /* 0x8000000a06077c10 */ /* 0x000fc8000ff3e0ff */
[----:B------:R-:W-:Y:S02]  /*1080*/  ISETP.GE.U32.AND.EX P0, PT, R10, R5, PT, P0 ;  /* 0x000000050a00720c */ /* 0x000fe40003f06100 */
[----:B------:R-:W-:Y:S02]  /*1090*/  IADD3.X R8, PT, PT, ~R5, R10, RZ, P1, !PT ;  /* 0x0000000a05087210 */ /* 0x000fe40000ffe5ff */
[----:B------:R-:W-:Y:S02]  /*10a0*/  SEL R7, R7, R6, P0 ;  /* 0x0000000607077207 */ /* 0x000fe40000000000 */
[----:B------:R-:W-:Y:S02]  /*10b0*/  SEL R8, R8, R10, P0 ;  /* 0x0000000a08087207 */ /* 0x000fe40000000000 */
[C---:B------:R-:W-:Y:S01]  /*10c0*/  ISETP.GE.U32.AND P0, PT, R7.reuse, UR10, PT ;  /* 0x0000000a07007c0c */ /* 0x040fe2000bf06070 */
[----:B------:R-:W-:Y:S01]  /*10d0*/  VIADD R6, R7, -UR10 ;  /* 0x8000000a07067c36 */ /* 0x000fe20008000000 */
[----:B------:R-:W-:-:S02]  /*10e0*/  ISETP.NE.U32.AND P1, PT, RZ, UR10, PT ;  /* 0x0000000aff007c0c */ /* 0x000fc4000bf25070 */
[----:B------:R-:W-:Y:S02]  /*10f0*/  ISETP.GE.U32.AND.EX P0, PT, R8, R5, PT, P0 ;  /* 0x000000050800720c */ /* 0x000fe40003f06100 */
[----:B------:R-:W-:Y:S01]  /*1100*/  ISETP.NE.AND.EX P1, PT, R5, RZ, PT, P1 ;  /* 0x000000ff0500720c */ /* 0x000fe20003f25310 */
[----:B------:R-:W-:Y:S01]  /*1110*/  IMAD.MOV.U32 R5, RZ, RZ, 0x0 ;  /* 0x00000000ff057424 */ /* 0x000fe200078e00ff */
[----:B------:R-:W-:-:S04]  /*1120*/  SEL R6, R6, R7, P0 ;  /* 0x0000000706067207 */ /* 0x000fc80000000000 */
[----:B------:R-:W-:Y:S01]  /*1130*/  SEL R6, R6, 0xffffffff, P1 ;  /* 0xffffffff06067807 */ /* 0x000fe20000800000 */
[----:B------:R-:W-:Y:S06]  /*1140*/  RET.REL.NODEC R4 `(_ZN6caffe284_GLOBAL__N__60_tmpxft_00006d50_00000000_7_reduce_front_back_max_ops_cpp1_ii_54c781a926columnwise_max_grad_kernelEiiPKfS2_S2_PKiPf) ;  /* 0xffffffec04ac7950 */ /* 0x000fec0003c3ffff */
.L_x_23:
        /* <DEDUP_REMOVED lines=11> */
.L_x_44:


//--------------------- .text._ZN6caffe284_GLOBAL__N__60_tmpxft_00006d50_00000000_7_reduce_front_back_max_ops_cpp1_ii_54c781a918rowwise_max_kernelEiiPKfPKiPf --------------------------
	.section	.text._ZN6caffe284_GLOBAL__N__60_tmpxft_00006d50_00000000_7_reduce_front_back_max_ops_cpp1_ii_54c781a918rowwise_max_kernelEiiPKfPKiPf,"ax",@progbits
	.align	128
        .global         _ZN6caffe284_GLOBAL__N__60_tmpxft_00006d50_00000000_7_reduce_front_back_max_ops_cpp1_ii_54c781a918rowwise_max_kernelEiiPKfPKiPf
        .type           _ZN6caffe284_GLOBAL__N__60_tmpxft_00006d50_00000000_7_reduce_front_back_max_ops_cpp1_ii_54c781a918rowwise_max_kernelEiiPKfPKiPf,@function
        .size           _ZN6caffe284_GLOBAL__N__60_tmpxft_00006d50_00000000_7_reduce_front_back_max_ops_cpp1_ii_54c781a918rowwise_max_kernelEiiPKfPKiPf,(.L_x_47 - _ZN6caffe284_GLOBAL__N__60_tmpxft_00006d50_00000000_7_reduce_front_back_max_ops_cpp1_ii_54c781a918rowwise_max_kernelEiiPKfPKiPf)
        .other          _ZN6caffe284_GLOBAL__N__60_tmpxft_00006d50_00000000_7_reduce_front_back_max_ops_cpp1_ii_54c781a918rowwise_max_kernelEiiPKfPKiPf,@"STO_CUDA_ENTRY STV_DEFAULT"
_ZN6caffe284_GLOBAL__N__60_tmpxft_00006d50_00000000_7_reduce_front_back_max_ops_cpp1_ii_54c781a918rowwise_max_kernelEiiPKfPKiPf:
.text._ZN6caffe284_GLOBAL__N__60_tmpxft_00006d50_00000000_7_reduce_front_back_max_ops_cpp1_ii_54c781a918rowwise_max_kernelEiiPKfPKiPf:
[----:B------:R-:W-:Y:S08]  /*0000*/  LDC R1, c[0x0][0x37c] ;  /* 0x0000df00ff017b82 */ /* 0x000ff00000000800 */
[----:B------:R-:W0:Y:S08]  /*0010*/  S2UR UR4, SR_CTAID.X ;  /* 0x00000000000479c3 */ /* 0x000e300000002500 */
[----:B------:R-:W0:Y:S02]  /*0020*/  LDC R0, c[0x0][0x380] ;  /* 0x0000e000ff007b82 */ /* 0x000e240000000800 */
[----:B0-----:R-:W-:-:S13]  /*0030*/  ISETP.LE.AND P0, PT, R0, UR4, PT ;  /* 0x0000000400007c0c */ /* 0x001fda000bf03270 */
[----:B------:R-:W-:Y:S05]  /*0040*/  @P0 EXIT ;  /* 0x000000000000094d */ /* 0x000fea0003800000 */
[----:B------:R-:W0:Y:S01]  /*0050*/  S2R R10, SR_LANEID ;  /* 0x00000000000a7919 */ /* 0x000e220000000000 */
[----:B------:R-:W-:Y:S01]  /*0060*/  IMAD.U32 R0, RZ, RZ, UR4 ;  /* 0x00000004ff007e24 */ /* 0x000fe2000f8e00ff */
[----:B------:R-:W1:Y:S01]  /*0070*/  LDCU UR6, c[0x0][0x360] ;  /* 0x00006c00ff0677ac */ /* 0x000e620008000800 */
[----:B------:R-:W2:Y:S05]  /*0080*/  LDCU.64 UR8, c[0x0][0x358] ;  /* 0x00006b00ff0877ac */ /* 0x000eaa0008000a00 */
.L_x_30:
[----:B------:R-:W3:Y:S01]  /*0090*/  LDCU.64 UR4, c[0x0][0x390] ;  /* 0x00007200ff0477ac */ /* 0x000ee20008000a00 */
[----:B------:R-:W4:Y:S01]  /*00a0*/  S2R R2, SR_TID.X ;  /* 0x0000000000027919 */ /* 0x000f220000002100 */
[----:B------:R-:W5:Y:S01]  /*00b0*/  LDCU UR7, c[0x0][0x384] ;  /* 0x00007080ff0777ac */ /* 0x000f620008000800 */
[----:B---3--:R-:W-:-:S04]  /*00c0*/  UISETP.NE.U32.AND UP0, UPT, UR4, URZ, UPT ;  /* 0x000000ff0400728c */ /* 0x008fc8000bf05070 */
[----:B------:R-:W-:Y:S01]  /*00d0*/  UISETP.NE.AND.EX UP0, UPT, UR5, URZ, UPT, UP0 ;  /* 0x000000ff0500728c */ /* 0x000fe2000bf05300 */
[----:B-----5:R-:W-:-:S08]  /*00e0*/  IMAD.U32 R9, RZ, RZ, UR7 ;  /* 0x00000007ff097e24 */ /* 0x020fd0000f8e00ff */
[----:B------:R-:W-:Y:S05]  /*00f0*/  BRA.U !UP0, `(.L_x_24) ;  /* 0x00000001080c7547 */ /* 0x000fea000b800000 */
[----:B------:R-:W3:Y:S02]  /*0100*/  LDC.64 R4, c[0x0][0x390] ;  /* 0x0000e400ff047b82 */ /* 0x000ee40000000a00 */
[----:B---3--:R-:W-:-:S05]  /*0110*/  IMAD.WIDE R4, R0, 0x4, R4 ;  /* 0x0000000400047825 */ /* 0x008fca00078e0204 */
[----:B--2---:R3:W5:Y:S02]  /*0120*/  LDG.E R9, desc[UR8][R4.64] ;  /* 0x0000000804097981 */ /* 0x004764000c1e1900 */
.L_x_24:
[----:B----45:R-:W-:Y:S01]  /*0130*/  ISETP.GE.AND P0, PT, R2, R9, PT ;  /* 0x000000090200720c */ /* 0x030fe20003f06270 */
[----:B------:R-:W4:Y:S01]  /*0140*/  LDCU UR4, c[0x0][0x384] ;  /* 0x00007080ff0477ac */ /* 0x000f220008000800 */
[----:B------:R-:W-:Y:S01]  /*0150*/  BSSY.RECONVERGENT B0, `(.L_x_25) ;  /* 0x000000d000007945 */ /* 0x000fe20003800200 */
[----:B------:R-:W-:-:S10]  /*0160*/  IMAD.MOV.U32 R3, RZ, RZ, 0x800000 ;  /* 0x00800000ff037424 */ /* 0x000fd400078e00ff */
[----:B------:R-:W-:Y:S05]  /*0170*/  @P0 BRA `(.L_x_26) ;  /* 0x0000000000280947 */ /* 0x000fea0003800000 */
[----:B------:R-:W0:Y:S01]  /*0180*/  LDC.64 R6, c[0x0][0x388] ;  /* 0x0000e200ff067b82 */ /* 0x000e220000000a00 */
[----:B------:R-:W-:Y:S02]  /*0190*/  IMAD.MOV.U32 R3, RZ, RZ, 0x800000 ;  /* 0x00800000ff037424 */ /* 0x000fe400078e00ff */
[----:B------:R-:W-:-:S07]  /*01a0*/  IMAD.MOV.U32 R8, RZ, RZ, R2 ;  /* 0x000000ffff087224 */ /* 0x000fce00078e0002 */
.L_x_27:
[----:B---34-:R-:W-:-:S04]  /*01b0*/  IMAD R5, R0, UR4, R8 ;  /* 0x0000000400057c24 */ /* 0x018fc8000f8e0208 */
[----:B0-----:R-:W-:-:S06]  /*01c0*/  IMAD.WIDE R4, R5, 0x4, R6 ;  /* 0x0000000405047825 */ /* 0x001fcc00078e0206 */
[----:B--2---:R-:W2:Y:S01]  /*01d0*/  LDG.E R4, desc[UR8][R4.64] ;  /* 0x0000000804047981 */ /* 0x004ea2000c1e1900 */
[----:B-1----:R-:W-:-:S05]  /*01e0*/  VIADD R8, R8, UR6 ;  /* 0x0000000608087c36 */ /* 0x002fca0008000000 */
[----:B------:R-:W-:Y:S02]  /*01f0*/  ISETP.GE.AND P0, PT, R8, R9, PT ;  /* 0x000000090800720c */ /* 0x000fe40003f06270 */
[----:B--2---:R-:W-:-:S11]  /*0200*/  FMNMX R3, R4, R3, !PT ;  /* 0x0000000304037209 */ /* 0x004fd60007800000 */
[----:B------:R-:W-:Y:S05]  /*0210*/  @!P0 BRA `(.L_x_27) ;  /* 0xfffffffc00e48947 */ /* 0x000fea000383ffff */
.L_x_26:
[----:B-12-4-:R-:W-:Y:S05]  /*0220*/  BSYNC.RECONVERGENT B0 ;  /* 0x0000000000007941 */ /* 0x016fea0003800200 */
.L_x_25:
[----:B------:R-:W1:Y:S01]  /*0230*/  SHFL.DOWN PT, R6, R3, 0x1, 0x1f ;  /* 0x08201f0003067f89 */ /* 0x000e6200000e0000 */
[----:B0--3--:R-:W-:Y:S01]  /*0240*/  VIADD R4, R10, 0x1 ;  /* 0x000000010a047836 */ /* 0x009fe20000000000 */
[----:B------:R-:W-:Y:S04]  /*0250*/  BSSY.RECONVERGENT B0, `(.L_x_28) ;  /* 0x000002d000007945 */ /* 0x000fe80003800200 */
[----:B------:R-:W-:Y:S01]  /*0260*/  ISETP.GT.AND P1, PT, R4, 0x1f, PT ;  /* 0x0000001f0400780c */ /* 0x000fe20003f24270 */
[----:B------:R-:W-:-:S12]  /*0270*/  VIADD R4, R10, 0x2 ;  /* 0x000000020a047836 */ /* 0x000fd80000000000 */
[----:B-1----:R-:W-:-:S04]  /*0280*/  @!P1 FSETP.GT.AND P0, PT, R6, R3, PT ;  /* 0x000000030600920b */ /* 0x002fc80003f04000 */
[----:B------:R-:W-:Y:S02]  /*0290*/  @!P1 FSEL R3, R6, R3, P0 ;  /* 0x0000000306039208 */ /* 0x000fe40000000000 */
[----:B------:R-:W-:Y:S01]  /*02a0*/  ISETP.GT.AND P1, PT, R4, 0x1f, PT ;  /* 0x0000001f0400780c */ /* 0x000fe20003f24270 */
[----:B------:R-:W-:Y:S02]  /*02b0*/  VIADD R4, R10, 0x4 ;  /* 0x000000040a047836 */ /* 0x000fe40000000000 */
[----:B------:R-:W0:Y:S10]  /*02c0*/  SHFL.DOWN PT, R6, R3, 0x2, 0x1f ;  /* 0x08401f0003067f89 */ /* 0x000e3400000e0000 */
[----:B0-----:R-:W-:-:S04]  /*02d0*/  @!P1 FSETP.GT.AND P0, PT, R6, R3, PT ;  /* 0x000000030600920b */ /* 0x001fc80003f04000 */
[----:B------:R-:W-:Y:S02]  /*02e0*/  @!P1 FSEL R3, R6, R3, P0 ;  /* 0x0000000306039208 */ /* 0x000fe40000000000 */
[----:B------:R-:W-:Y:S01]  /*02f0*/  ISETP.GT.AND P1, PT, R4, 0x1f, PT ;  /* 0x0000001f0400780c */ /* 0x000fe20003f24270 */
[----:B------:R-:W-:Y:S02]  /*0300*/  VIADD R4, R10, 0x8 ;  /* 0x000000080a047836 */ /* 0x000fe40000000000 */
[----:B------:R-:W0:Y:S03]  /*0310*/  SHFL.DOWN PT, R6, R3, 0x4, 0x1f ;  /* 0x08801f0003067f89 */ /* 0x000e2600000e0000 */
[----:B------:R-:W-:Y:S01]  /*0320*/  ISETP.GT.AND P2, PT, R4, 0x1f, PT ;  /* 0x0000001f0400780c */ /* 0x000fe20003f44270 */
[----:B------:R-:W-:-:S06]  /*0330*/  VIADD R4, R10, 0x10 ;  /* 0x000000100a047836 */ /* 0x000fcc0000000000 */
[----:B0-----:R-:W-:-:S04]  /*0340*/  @!P1 FSETP.GT.AND P0, PT, R6, R3, PT ;  /* 0x000000030600920b */ /* 0x001fc80003f04000 */
[----:B------:R-:W-:Y:S02]  /*0350*/  @!P1 FSEL R3, R6, R3, P0 ;  /* 0x0000000306039208 */ /* 0x000fe40000000000 */
[----:B------:R-:W-:-:S03]  /*0360*/  ISETP.NE.AND P0, PT, R10, RZ, PT ;  /* 0x000000ff0a00720c */ /* 0x000fc60003f05270 */
[----:B------:R-:W0:Y:S10]  /*0370*/  SHFL.DOWN PT, R6, R3, 0x8, 0x1f ;  /* 0x09001f0003067f89 */ /* 0x000e3400000e0000 */
[----:B------:R-:W1:Y:S01]  /*0380*/  @!P0 S2R R5, SR_CgaCtaId ;  /* 0x0000000000058919 */ /* 0x000e620000008800 */
[----:B0-----:R-:W-:-:S04]  /*0390*/  @!P2 FSETP.GT.AND P1, PT, R6, R3, PT ;  /* 0x000000030600a20b */ /* 0x001fc80003f24000 */
[----:B------:R-:W-:Y:S02]  /*03a0*/  @!P2 FSEL R3, R6, R3, P1 ;  /* 0x000000030603a208 */ /* 0x000fe40000800000 */
[----:B------:R-:W-:Y:S02]  /*03b0*/  ISETP.GT.AND P2, PT, R4, 0x1f, PT ;  /* 0x0000001f0400780c */ /* 0x000fe40003f44270 */
[----:B------:R-:W-:Y:S01]  /*03c0*/  @!P0 MOV R4, 0x400 ;  /* 0x0000040000048802 */ /* 0x000fe20000000f00 */
[----:B------:R-:W0:Y:S03]  /*03d0*/  SHFL.DOWN PT, R6, R3, 0x10, 0x1f ;  /* 0x0a001f0003067f89 */ /* 0x000e2600000e0000 */
[----:B-1----:R-:W-:Y:S02]  /*03e0*/  @!P0 LEA R5, R5, R4, 0x18 ;  /* 0x0000000405058211 */ /* 0x002fe400078ec0ff */
[----:B------:R-:W-:-:S05]  /*03f0*/  @!P0 SHF.R.U32.HI R4, RZ, 0x5, R2 ;  /* 0x00000005ff048819 */ /* 0x000fca0000011602 */
[----:B------:R-:W-:Y:S01]  /*0400*/  @!P0 IMAD R4, R4, 0x4, R5 ;  /* 0x0000000404048824 */ /* 0x000fe200078e0205 */
[----:B0-----:R-:W-:-:S04]  /*0410*/  @!P2 FSETP.GT.AND P1, PT, R6, R3, PT ;  /* 0x000000030600a20b */ /* 0x001fc80003f24000 */
[----:B------:R-:W-:-:S05]  /*0420*/  @!P2 FSEL R3, R6, R3, P1 ;  /* 0x000000030603a208 */ /* 0x000fca0000800000 */
[----:B------:R0:W-:Y:S01]  /*0430*/  @!P0 STS [R4+0x4], R3 ;  /* 0x0000040304008388 */ /* 0x0001e20000000800 */
[----:B------:R-:W-:Y:S01]  /*0440*/  BAR.SYNC.DEFER_BLOCKING 0x0 ;  /* 0x0000000000007b1d */ /* 0x000fe20000010000 */
[----:B------:R-:W-:-:S13]  /*0450*/  ISETP.NE.AND P0, PT, R2, RZ, PT ;  /* 0x000000ff0200720c */ /* 0x000fda0003f05270 */
[----:B0-----:R-:W-:Y:S05]  /*0460*/  @P0 BRA `(.L_x_29) ;  /* 0x00000000002c0947 */ /* 0x001fea0003800000 */
[----:B------:R-:W0:Y:S01]  /*0470*/  S2UR UR5, SR_CgaCtaId ;  /* 0x00000000000579c3 */ /* 0x000e220000008800 */
[----:B------:R-:W-:Y:S02]  /*0480*/  UMOV UR4, 0x400 ;  /* 0x0000040000047882 */ /* 0x000fe40000000000 */
[----:B0-----:R-:W-:-:S09]  /*0490*/  ULEA UR4, UR5, UR4, 0x18 ;  /* 0x0000000405047291 */ /* 0x001fd2000f8ec0ff */
[----:B------:R-:W0:Y:S04]  /*04a0*/  LDS.64 R4, [UR4+0x8] ;  /* 0x00000804ff047984 */ /* 0x000e280008000a00 */
[----:B------:R-:W1:Y:S01]  /*04b0*/  LDS R6, [UR4+0x10] ;  /* 0x00001004ff067984 */ /* 0x000e620008000800 */
[----:B0-----:R-:W-:-:S04]  /*04c0*/  FSETP.GT.AND P0, PT, R4, R3, PT ;  /* 0x000000030400720b */ /* 0x001fc80003f04000 */
[----:B------:R-:W-:-:S04]  /*04d0*/  FSEL R4, R4, R3, P0 ;  /* 0x0000000304047208 */ /* 0x000fc80000000000 */
[----:B------:R-:W-:-:S04]  /*04e0*/  FSETP.GT.AND P0, PT, R5, R4, PT ;  /* 0x000000040500720b */ /* 0x000fc80003f04000 */
[----:B------:R-:W-:-:S04]  /*04f0*/  FSEL R3, R5, R4, P0 ;  /* 0x0000000405037208 */ /* 0x000fc80000000000 */
[----:B-1----:R-:W-:-:S04]  /*0500*/  FSETP.GT.AND P0, PT, R6, R3, PT ;  /* 0x000000030600720b */ /* 0x002fc80003f04000 */
[----:B------:R-:W-:-:S09]  /*0510*/  FSEL R3, R6, R3, P0 ;  /* 0x0000000306037208 */ /* 0x000fd20000000000 */
.L_x_29:
[----:B------:R-:W-:Y:S05]  /*0520*/  BSYNC.RECONVERGENT B0 ;  /* 0x0000000000007941 */ /* 0x000fea0003800200 */
.L_x_28:
[----:B------:R-:W-:Y:S01]  /*0530*/  ISETP.NE.AND P0, PT, R2, RZ, PT ;  /* 0x000000ff0200720c */ /* 0x000fe20003f05270 */
[----:B------:R-:W0:Y:S01]  /*0540*/  LDC R7, c[0x0][0x370] ;  /* 0x0000dc00ff077b82 */ /* 0x000e220000000800 */
[----:B------:R-:W1:Y:S11]  /*0550*/  LDCU UR4, c[0x0][0x380] ;  /* 0x00007000ff0477ac */ /* 0x000e760008000800 */
[----:B------:R-:W2:Y:S02]  /*0560*/  @!P0 LDC.64 R4, c[0x0][0x398] ;  /* 0x0000e600ff048b82 */ /* 0x000ea40000000a00 */
[----:B--2---:R-:W-:-:S04]  /*0570*/  @!P0 IMAD.WIDE R4, R0, 0x4, R4 ;  /* 0x0000000400048825 */ /* 0x004fc800078e0204 */
[----:B0-----:R-:W-:Y:S01]  /*0580*/  IMAD.IADD R0, R7, 0x1, R0 ;  /* 0x0000000107007824 */ /* 0x001fe200078e0200 */
[----:B------:R3:W-:Y:S01]  /*0590*/  @!P0 STG.E desc[UR8][R4.64], R3 ;  /* 0x0000000304008986 */ /* 0x0007e2000c101908 */
[----:B------:R-:W-:Y:S03]  /*05a0*/  BAR.SYNC.DEFER_BLOCKING 0x0 ;  /* 0x0000000000007b1d */ /* 0x000fe60000010000 */
[----:B-1----:R-:W-:-:S13]  /*05b0*/  ISETP.GE.AND P0, PT, R0, UR4, PT ;  /* 0x0000000400007c0c */ /* 0x002fda000bf06270 */
[----:B---3--:R-:W-:Y:S05]  /*05c0*/  @!P0 BRA `(.L_x_30) ;  /* 0xfffffff800b08947 */ /* 0x008fea000383ffff */
[----:B------:R-:W-:Y:S05]  /*05d0*/  EXIT ;  /* 0x000000000000794d */ /* 0x000fea0003800000 */
.L_x_31:
        /* <DEDUP_REMOVED lines=10> */
.L_x_47:


//--------------------- .text._ZN6caffe284_GLOBAL__N__60_tmpxft_00006d50_00000000_7_reduce_front_back_max_ops_cpp1_ii_54c781a921columnwise_max_kernelEiiPKfPKiPf --------------------------
	.section	.text._ZN6caffe284_GLOBAL__N__60_tmpxft_00006d50_00000000_7_reduce_front_back_max_ops_cpp1_ii_54c781a921columnwise_max_kernelEiiPKfPKiPf,"ax",@progbits
	.align	128
        .global         _ZN6caffe284_GLOBAL__N__60_tmpxft_00006d50_00000000_7_reduce_front_back_max_ops_cpp1_ii_54c781a921columnwise_max_kernelEiiPKfPKiPf
        .type           _ZN6caffe284_GLOBAL__N__60_tmpxft_00006d50_00000000_7_reduce_front_back_max_ops_cpp1_ii_54c781a921columnwise_max_kernelEiiPKfPKiPf,@function
        .size           _ZN6caffe284_GLOBAL__N__60_tmpxft_00006d50_00000000_7_reduce_front_back_max_ops_cpp1_ii_54c781a921columnwise_max_kernelEiiPKfPKiPf,(.L_x_48 - _ZN6caffe284_GLOBAL__N__60_tmpxft_00006d50_00000000_7_reduce_front_back_max_ops_cpp1_ii_54c781a921columnwise_max_kernelEiiPKfPKiPf)
        .other          _ZN6caffe284_GLOBAL__N__60_tmpxft_00006d50_00000000_7_reduce_front_back_max_ops_cpp1_ii_54c781a921columnwise_max_kernelEiiPKfPKiPf,@"STO_CUDA_ENTRY STV_DEFAULT"
_ZN6caffe284_GLOBAL__N__60_tmpxft_00006d50_00000000_7_reduce_front_back_max_ops_cpp1_ii_54c781a921columnwise_max_kernelEiiPKfPKiPf:
.text._ZN6caffe284_GLOBAL__N__60_tmpxft_00006d50_00000000_7_reduce_front_back_max_ops_cpp1_ii_54c781a921columnwise_max_kernelEiiPKfPKiPf:
        /* <DEDUP_REMOVED lines=9> */
.L_x_39:
[----:B------:R-:W3:Y:S01]  /*0090*/  LDCU.64 UR4, c[0x0][0x390] ;  /* 0x00007200ff0477ac */ /* 0x000ee20008000a00 */
[----:B------:R-:W4:Y:S01]  /*00a0*/  S2R R2, SR_TID.X ;  /* 0x0000000000027919 */ /* 0x000f220000002100 */
[----:B------:R-:W5:Y:S01]  /*00b0*/  LDCU UR7, c[0x0][0x380] ;  /* 0x00007000ff0777ac */ /* 0x000f620008000800 */
[----:B------:R-:W0:Y:S01]  /*00c0*/  LDCU UR10, c[0x0][0x384] ;  /* 0x00007080ff0a77ac */ /* 0x000e220008000800 */
[----:B---3--:R-:W-:-:S04]  /*00d0*/  UISETP.NE.U32.AND UP0, UPT, UR4, URZ, UPT ;  /* 0x000000ff0400728c */ /* 0x008fc8000bf05070 */
[----:B------:R-:W-:Y:S01]  /*00e0*/  UISETP.NE.AND.EX UP0, UPT, UR5, URZ, UPT, UP0 ;  /* 0x000000ff0500728c */ /* 0x000fe2000bf05300 */
[----:B-----5:R-:W-:-:S08]  /*00f0*/  IMAD.U32 R3, RZ, RZ, UR7 ;  /* 0x00000007ff037e24 */ /* 0x020fd0000f8e00ff */
[----:B0-----:R-:W-:Y:S05]  /*0100*/  BRA.U !UP0, `(.L_x_32) ;  /* 0x00000001080c7547 */ /* 0x001fea000b800000 */
[----:B------:R-:W0:Y:S02]  /*0110*/  LDC.64 R4, c[0x0][0x390] ;  /* 0x0000e400ff047b82 */ /* 0x000e240000000a00 */
[----:B0-----:R-:W-:-:S05]  /*0120*/  IMAD.WIDE R4, R0, 0x4, R4 ;  /* 0x0000000400047825 */ /* 0x001fca00078e0204 */
[----:B--2---:R0:W5:Y:S02]  /*0130*/  LDG.E R3, desc[UR8][R4.64] ;  /* 0x0000000804037981 */ /* 0x004164000c1e1900 */
.L_x_32:
[----:B----45:R-:W-:Y:S01]  /*0140*/  ISETP.GE.AND P0, PT, R2, R3, PT ;  /* 0x000000030200720c */ /* 0x030fe20003f06270 */
[----:B------:R-:W-:Y:S01]  /*0150*/  BSSY.RECONVERGENT B0, `(.L_x_33) ;  /* 0x0000010000007945 */ /* 0x000fe20003800200 */
[----:B0-----:R-:W-:-:S11]  /*0160*/  IMAD.MOV.U32 R4, RZ, RZ, 0x800000 ;  /* 0x00800000ff047424 */ /* 0x001fd600078e00ff */
[----:B------:R-:W-:Y:S05]  /*0170*/  @P0 BRA `(.L_x_34) ;  /* 0x0000000000340947 */ /* 0x000fea0003800000 */
[----:B------:R-:W0:Y:S01]  /*0180*/  LDC.64 R6, c[0x0][0x388] ;  /* 0x0000e200ff067b82 */ /* 0x000e220000000a00 */
[----:B------:R-:W-:Y:S01]  /*0190*/  BSSY.RECONVERGENT B1, `(.L_x_35) ;  /* 0x000000a000017945 */ /* 0x000fe20003800200 */
[----:B------:R-:W-:Y:S02]  /*01a0*/  IMAD.MOV.U32 R8, RZ, RZ, R2 ;  /* 0x000000ffff087224 */ /* 0x000fe400078e0002 */
[----:B------:R-:W-:-:S07]  /*01b0*/  IMAD.MOV.U32 R9, RZ, RZ, 0x800000 ;  /* 0x00800000ff097424 */ /* 0x000fce00078e00ff */
.L_x_36:
[----:B------:R-:W-:-:S04]  /*01c0*/  IMAD R5, R8, UR10, R0 ;  /* 0x0000000a08057c24 */ /* 0x000fc8000f8e0200 */
[----:B0-----:R-:W-:-:S06]  /*01d0*/  IMAD.WIDE R4, R5, 0x4, R6 ;  /* 0x0000000405047825 */ /* 0x001fcc00078e0206 */
[----:B--2---:R-:W2:Y:S01]  /*01e0*/  LDG.E R4, desc[UR8][R4.64] ;  /* 0x0000000804047981 */ /* 0x004ea2000c1e1900 */
[----:B-1----:R-:W-:-:S05]  /*01f0*/  VIADD R8, R8, UR6 ;  /* 0x0000000608087c36 */ /* 0x002fca0008000000 */
[----:B------:R-:W-:Y:S02]  /*0200*/  ISETP.GE.AND P0, PT, R8, R3, PT ;  /* 0x000000030800720c */ /* 0x000fe40003f06270 */
[----:B--2---:R-:W-:-:S11]  /*0210*/  FMNMX R9, R4, R9, !PT ;  /* 0x0000000904097209 */ /* 0x004fd60007800000 */
[----:B------:R-:W-:Y:S05]  /*0220*/  @!P0 BRA `(.L_x_36) ;  /* 0xfffffffc00e48947 */ /* 0x000fea000383ffff */
[----:B------:R-:W-:Y:S05]  /*0230*/  BSYNC.RECONVERGENT B1 ;  /* 0x0000000000017941 */ /* 0x000fea0003800200 */
.L_x_35:
[----:B------:R-:W-:-:S07]  /*0240*/  IMAD.MOV.U32 R4, RZ, RZ, R9 ;  /* 0x000000ffff047224 */ /* 0x000fce00078e0009 */
.L_x_34:
[----:B-12---:R-:W-:Y:S05]  /*0250*/  BSYNC.RECONVERGENT B0 ;  /* 0x0000000000007941 */ /* 0x006fea0003800200 */
.L_x_33:
[----:B------:R0:W1:Y:S01]  /*0260*/  SHFL.DOWN PT, R6, R4, 0x1, 0x1f ;  /* 0x08201f0004067f89 */ /* 0x00006200000e0000 */
[C---:B------:R-:W-:Y:S01]  /*0270*/  VIADD R3, R10.reuse, 0x1 ;  /* 0x000000010a037836 */ /* 0x040fe20000000000 */
[----:B------:R-:W-:Y:S01]  /*0280*/  BSSY.RECONVERGENT B0, `(.L_x_37) ;  /* 0x0000030000007945 */ /* 0x000fe20003800200 */
[----:B------:R-:W-:-:S03]  /*0290*/  VIADD R5, R10, 0x2 ;  /* 0x000000020a057836 */ /* 0x000fc60000000000 */
[----:B------:R-:W-:Y:S01]  /*02a0*/  ISETP.GT.AND P1, PT, R3, 0x1f, PT ;  /* 0x0000001f0300780c */ /* 0x000fe20003f24270 */
[----:B------:R-:W-:Y:S02]  /*02b0*/  IMAD.MOV.U32 R3, RZ, RZ, R4 ;  /* 0x000000ffff037224 */ /* 0x000fe400078e0004 */
[----:B0-----:R-:W-:-:S10]  /*02c0*/  VIADD R4, R10, 0x4 ;  /* 0x000000040a047836 */ /* 0x001fd40000000000 */
[----:B-1----:R-:W-:-:S04]  /*02d0*/  @!P1 FSETP.GT.AND P0, PT, R6, R3, PT ;  /* 0x000000030600920b */ /* 0x002fc80003f04000 */
[----:B------:R-:W-:Y:S02]  /*02e0*/  @!P1 FSEL R3, R6, R3, P0 ;  /* 0x0000000306039208 */ /* 0x000fe40000000000 */
[----:B------:R-:W-:-:S03]  /*02f0*/  ISETP.GT.AND P1, PT, R5, 0x1f, PT ;  /* 0x0000001f0500780c */ /* 0x000fc60003f24270 */
[----:B------:R-:W0:Y:S10]  /*0300*/  SHFL.DOWN PT, R6, R3, 0x2, 0x1f ;  /* 0x08401f0003067f89 */ /* 0x000e3400000e0000 */
[----:B0-----:R-:W-:-:S04]  /*0310*/  @!P1 FSETP.GT.AND P0, PT, R6, R3, PT ;  /* 0x000000030600920b */ /* 0x001fc80003f04000 */
[----:B------:R-:W-:Y:S02]  /*0320*/  @!P1 FSEL R3, R6, R3, P0 ;  /* 0x0000000306039208 */ /* 0x000fe40000000000 */
[----:B------:R-:W-:-:S03]  /*0330*/  ISETP.GT.AND P1, PT, R4, 0x1f, PT ;  /* 0x0000001f0400780c */ /* 0x000fc60003f24270 */
[----:B------:R0:W1:Y:S01]  /*0340*/  SHFL.DOWN PT, R5, R3, 0x4, 0x1f ;  /* 0x08801f0003057f89 */ /* 0x00006200000e0000 */
[----:B------:R-:W-:Y:S02]  /*0350*/  IMAD.MOV.U32 R4, RZ, RZ, R3 ;  /* 0x000000ffff047224 */ /* 0x000fe400078e0003 */
[----:B0-----:R-:W-:-:S07]  /*0360*/  VIADD R3, R10, 0x10 ;  /* 0x000000100a037836 */ /* 0x001fce0000000000 */
[----:B-1----:R-:W-:-:S04]  /*0370*/  @!P1 FSETP.GT.AND P0, PT, R5, R4, PT ;  /* 0x000000040500920b */ /* 0x002fc80003f04000 */
[----:B------:R-:W-:Y:S01]  /*0380*/  @!P1 FSEL R4, R5, R4, P0 ;  /* 0x0000000405049208 */ /* 0x000fe20000000000 */
[C---:B------:R-:W-:Y:S01]  /*0390*/  VIADD R5, R10.reuse, 0x8 ;  /* 0x000000080a057836 */ /* 0x040fe20000000000 */
[----:B------:R-:W-:-:S03]  /*03a0*/  ISETP.NE.AND P0, PT, R10, RZ, PT ;  /* 0x000000ff0a00720c */ /* 0x000fc60003f05270 */
[----:B------:R-:W0:Y:S01]  /*03b0*/  SHFL.DOWN PT, R7, R4, 0x8, 0x1f ;  /* 0x09001f0004077f89 */ /* 0x000e2200000e0000 */
[----:B------:R-:W-:-:S09]  /*03c0*/  ISETP.GT.AND P2, PT, R5, 0x1f, PT ;  /* 0x0000001f0500780c */ /* 0x000fd20003f44270 */
[----:B------:R-:W1:Y:S04]  /*03d0*/  @!P0 S2R R6, SR_CgaCtaId ;  /* 0x0000000000068919 */ /* 0x000e680000008800 */
[----:B0-----:R-:W-:-:S04]  /*03e0*/  @!P2 FSETP.GT.AND P1, PT, R7, R4, PT ;  /* 0x000000040700a20b */ /* 0x001fc80003f24000 */
[----:B------:R-:W-:Y:S02]  /*03f0*/  @!P2 FSEL R4, R7, R4, P1 ;  /* 0x000000040704a208 */ /* 0x000fe40000800000 */
[----:B------:R-:W-:Y:S02]  /*0400*/  ISETP.GT.AND P2, PT, R3, 0x1f, PT ;  /* 0x0000001f0300780c */ /* 0x000fe40003f44270 */
[----:B------:R-:W-:Y:S01]  /*0410*/  @!P0 MOV R3, 0x400 ;  /* 0x0000040000038802 */ /* 0x000fe20000000f00 */
[----:B------:R-:W0:Y:S01]  /*0420*/  SHFL.DOWN PT, R8, R4, 0x10, 0x1f ;  /* 0x0a001f0004087f89 */ /* 0x000e2200000e0000 */
[----:B------:R-:W-:Y:S02]  /*0430*/  IMAD.MOV.U32 R5, RZ, RZ, R4 ;  /* 0x000000ffff057224 */ /* 0x000fe400078e0004 */
        /* <DEDUP_REMOVED lines=20> */
.L_x_38:
[----:B------:R-:W-:Y:S05]  /*0580*/  BSYNC.RECONVERGENT B0 ;  /* 0x0000000000007941 */ /* 0x000fea0003800200 */
.L_x_37:
        /* <DEDUP_REMOVED lines=11> */
.L_x_40:
        /* <DEDUP_REMOVED lines=12> */
.L_x_48:


//--------------------- .nv.shared.reserved.0     --------------------------
	.section	.nv.shared.reserved.0,"aw",@nobits
	.weak		__nv_reservedSMEM_offset_0_alias
	.size		__nv_reservedSMEM_offset_0_alias, 0, 64
	.other		__nv_reservedSMEM_offset_0_alias,@"STO_CUDA_RESERVED_SHARED STV_DEFAULT"
__nv_reservedSMEM_offset_0_alias:
	.zero		0
	.zero		64


//--------------------- .nv.global                --------------------------
	.section	.nv.global,"aw",@nobits
	.align	8
.nv.global:
	.type		_ZTVN10__cxxabiv120__function_type_infoE,@object
	.size		_ZTVN10__cxxabiv120__function_type_infoE,(_ZTVN10__cxxabiv120__si_class_type_infoE - _ZTVN10__cxxabiv120__function_type_infoE)
_ZTVN10__cxxabiv120__function_type_infoE:
	.zero		8
	.type		_ZTVN10__cxxabiv120__si_class_type_infoE,@object
	.size		_ZTVN10__cxxabiv120__si_class_type_infoE,(_ZTTNSt7__cxx1119basic_ostringstreamIcSt11char_traitsIcESaIcEEE - _ZTVN10__cxxabiv120__si_class_type_infoE)
_ZTVN10__cxxabiv120__si_class_type_infoE:
	.zero		8
	.type		_ZTTNSt7__cxx1119basic_ostringstreamIcSt11char_traitsIcESaIcEEE,@object
	.size		_ZTTNSt7__cxx1119basic_ostringstreamIcSt11char_traitsIcESaIcEEE,(_ZTTSo - _ZTTNSt7__cxx1119basic_ostringstreamIcSt11char_traitsIcESaIcEEE)
_ZTTNSt7__cxx1119basic_ostringstreamIcSt11char_traitsIcESaIcEEE:
	.zero		8
	.type		_ZTTSo,@object
	.size		_ZTTSo,(_ZTVN10__cxxabiv119__pointer_type_infoE - _ZTTSo)
_ZTTSo:
	.zero		8
	.type		_ZTVN10__cxxabiv119__pointer_type_infoE,@object
	.size		_ZTVN10__cxxabiv119__pointer_type_infoE,(_ZTVN10__cxxabiv117__class_type_infoE - _ZTVN10__cxxabiv119__pointer_type_infoE)
_ZTVN10__cxxabiv119__pointer_type_infoE:
	.zero		8
	.type		_ZTVN10__cxxabiv117__class_type_infoE,@object
	.size		_ZTVN10__cxxabiv117__class_type_infoE,(_ZTVSt9basic_iosIcSt11char_traitsIcEE - _ZTVN10__cxxabiv117__class_type_infoE)
_ZTVN10__cxxabiv117__class_type_infoE:
	.zero		8
	.type		_ZTVSt9basic_iosIcSt11char_traitsIcEE,@object
	.size		_ZTVSt9basic_iosIcSt11char_traitsIcEE,(_ZTVN3c105ErrorE - _ZTVSt9basic_iosIcSt11char_traitsIcEE)
_ZTVSt9basic_iosIcSt11char_traitsIcEE:
	.zero		32
	.type		_ZTVN3c105ErrorE,@object
	.size		_ZTVN3c105ErrorE,(_ZTVSt15basic_streambufIcSt11char_traitsIcEE - _ZTVN3c105ErrorE)
_ZTVN3c105ErrorE:
	.zero		40
	.type		_ZTVSt15basic_streambufIcSt11char_traitsIcEE,@object
	.size		_ZTVSt15basic_streambufIcSt11char_traitsIcEE,(_ZTVNSt7__cxx1115basic_stringbufIcSt11char_traitsIcESaIcEEE - _ZTVSt15basic_streambufIcSt11char_traitsIcEE)
_ZTVSt15basic_streambufIcSt11char_traitsIcEE:
	.zero		128
	.type		_ZTVNSt7__cxx1115basic_stringbufIcSt11char_traitsIcESaIcEEE,@object
	.size		_ZTVNSt7__cxx1115basic_stringbufIcSt11char_traitsIcESaIcEEE,(_ZTVN6caffe28OperatorINS_11CUDAContextEEE - _ZTVNSt7__cxx1115basic_stringbufIcSt11char_traitsIcESaIcEEE)
_ZTVNSt7__cxx1115basic_stringbufIcSt11char_traitsIcESaIcEEE:
	.zero		128
	.type		_ZTVN6caffe28OperatorINS_11CUDAContextEEE,@object
	.size		_ZTVN6caffe28OperatorINS_11CUDAContextEEE,(_ZTVN6caffe223MaxReduceDimsGradientOpIfNS_11CUDAContextELb0EEE - _ZTVN6caffe28OperatorINS_11CUDAContextEEE)
_ZTVN6caffe28OperatorINS_11CUDAContextEEE:
	.zero		136
	.type		_ZTVN6caffe223MaxReduceDimsGradientOpIfNS_11CUDAContextELb0EEE,@object
	.size		_ZTVN6caffe223MaxReduceDimsGradientOpIfNS_11CUDAContextELb0EEE,(_ZTVN6caffe215MaxReduceDimsOpIfNS_11CUDAContextELb0EEE - _ZTVN6caffe223MaxReduceDimsGradientOpIfNS_11CUDAContextELb0EEE)
_ZTVN6caffe223MaxReduceDimsGradientOpIfNS_11CUDAContextELb0EEE:
	.zero		136
	.type		_ZTVN6caffe215MaxReduceDimsOpIfNS_11CUDAContextELb0EEE,@object
	.size		_ZTVN6caffe215MaxReduceDimsOpIfNS_11CUDAContextELb0EEE,(_ZTVN6caffe223MaxReduceDimsGradientOpIfNS_11CUDAContextELb1EEE - _ZTVN6caffe215MaxReduceDimsOpIfNS_11CUDAContextELb0EEE)
_ZTVN6caffe215MaxReduceDimsOpIfNS_11CUDAContextELb0EEE:
	.zero		136
	.type		_ZTVN6caffe223MaxReduceDimsGradientOpIfNS_11CUDAContextELb1EEE,@object
	.size		_ZTVN6caffe223MaxReduceDimsGradientOpIfNS_11CUDAContextELb1EEE,(_ZTVN6caffe215MaxReduceDimsOpIfNS_11CUDAContextELb1EEE - _ZTVN6caffe223MaxReduceDimsGradientOpIfNS_11CUDAContextELb1EEE)
_ZTVN6caffe223MaxReduceDimsGradientOpIfNS_11CUDAContextELb1EEE:
	.zero		136
	.type		_ZTVN6caffe215MaxReduceDimsOpIfNS_11CUDAContextELb1EEE,@object
	.size		_ZTVN6caffe215MaxReduceDimsOpIfNS_11CUDAContextELb1EEE,(.L_11 - _ZTVN6caffe215MaxReduceDimsOpIfNS_11CUDAContextELb1EEE)
_ZTVN6caffe215MaxReduceDimsOpIfNS_11CUDAContextELb1EEE:
	.zero		136
.L_11:


//--------------------- .nv.shared._ZN6caffe284_GLOBAL__N__60_tmpxft_00006d50_00000000_7_reduce_front_back_max_ops_cpp1_ii_54c781a918rowwise_max_kernelEiiPKfPKiPf --------------------------
	.section	.nv.shared._ZN6caffe284_GLOBAL__N__60_tmpxft_00006d50_00000000_7_reduce_front_back_max_ops_cpp1_ii_54c781a918rowwise_max_kernelEiiPKfPKiPf,"aw",@nobits
	.sectionflags	@""
	.align	4
.nv.shared._ZN6caffe284_GLOBAL__N__60_tmpxft_00006d50_00000000_7_reduce_front_back_max_ops_cpp1_ii_54c781a918rowwise_max_kernelEiiPKfPKiPf:
	.zero		1048


//--------------------- .nv.shared._ZN6caffe284_GLOBAL__N__60_tmpxft_00006d50_00000000_7_reduce_front_back_max_ops_cpp1_ii_54c781a921columnwise_max_kernelEiiPKfPKiPf --------------------------
	.section	.nv.shared._ZN6caffe284_GLOBAL__N__60_tmpxft_00006d50_00000000_7_reduce_front_back_max_ops_cpp1_ii_54c781a921columnwise_max_kernelEiiPKfPKiPf,"aw",@nobits
	.sectionflags	@""
	.align	4
.nv.shared._ZN6caffe284_GLOBAL__N__60_tmpxft_00006d50_00000000_7_reduce_front_back_max_ops_cpp1_ii_54c781a921columnwise_max_kernelEiiPKfPKiPf:
	.zero		1048


//--------------------- .nv.constant0._ZN6caffe284_GLOBAL__N__60_tmpxft_00006d50_00000000_7_reduce_front_back_max_ops_cpp1_ii_54c781a923rowwise_max_grad_kernelEiiPKfS2_S2_PKiPf --------------------------
	.section	.nv.constant0._ZN6caffe284_GLOBAL__N__60_tmpxft_00006d50_00000000_7_reduce_front_back_max_ops_cpp1_ii_54c781a923rowwise_max_grad_kernelEiiPKfS2_S2_PKiPf,"a",@progbits
	.sectionflags	@""
	.align	4
.nv.constant0._ZN6caffe284_GLOBAL__N__60_tmpxft_00006d50_00000000_7_reduce_front_back_max_ops_cpp1_ii_54c781a923rowwise_max_grad_kernelEiiPKfS2_S2_PKiPf:
	.zero		944


//--------------------- .nv.constant0._ZN6caffe284_GLOBAL__N__60_tmpxft_00006d50_00000000_7_reduce_front_back_max_ops_cpp1_ii_54c781a926columnwise_max_grad_kernelEiiPKfS2_S2_PKiPf --------------------------
	.section	.nv.constant0._ZN6caffe284_GLOBAL__N__60_tmpxft_00006d50_00000000_7_reduce_front_back_max_ops_cpp1_ii_54c781a926columnwise_max_grad_kernelEiiPKfS2_S2_PKiPf,"a",@progbits
	.sectionflags	@""
	.align	4
.nv.constant0._ZN6caffe284_GLOBAL__N__60_tmpxft_00006d50_00000000_7_reduce_front_back_max_ops_cpp1_ii_54c781a926columnwise_max_grad_kernelEiiPKfS2_S2_PKiPf:
	.zero		944


//--------------------- .nv.constant0._ZN6caffe284_GLOBAL__N__60_tmpxft_00006d50_00000000_7_reduce_front_back_max_ops_cpp1_ii_54c781a918rowwise_max_kernelEiiPKfPKiPf --------------------------
	.section	.nv.constant0._ZN6caffe284_GLOBAL__N__60_tmpxft_00006d50_00000000_7_reduce_front_back_max_ops_cpp1_ii_54c781a918rowwise_max_kernelEiiPKfPKiPf,"a",@progbits
	.sectionflags	@""
	.align	4
.nv.constant0._ZN6caffe284_GLOBAL__N__60_tmpxft_00006d50_00000000_7_reduce_front_back_max_ops_cpp1_ii_54c781a918rowwise_max_kernelEiiPKfPKiPf:
	.zero		928


//--------------------- .nv.constant0._ZN6caffe284_GLOBAL__N__60_tmpxft_00006d50_00000000_7_reduce_front_back_max_ops_cpp1_ii_54c781a921columnwise_max_kernelEiiPKfPKiPf --------------------------
	.section	.nv.constant0._ZN6caffe284_GLOBAL__N__60_tmpxft_00006d50_00000000_7_reduce_front_back_max_ops_cpp1_ii_54c781a921columnwise_max_kernelEiiPKfPKiPf,"a",@progbits
	.sectionflags	@""
	.align	4
.nv.constant0._ZN6caffe284_GLOBAL__N__60_tmpxft_00006d50_00000000_7_reduce_front_back_max_ops_cpp1_ii_54c781a921columnwise_max_kernelEiiPKfPKiPf:
	.zero		928


//--------------------- SYMBOLS --------------------------

	.type		.nv.reservedSmem.offset0,@object
	.size		.nv.reservedSmem.offset0,0x4
	.type		.nv.reservedSmem.cap,@object
	.size		.nv.reservedSmem.cap,0x4
